// auto-generated by cutlass_sweep.gemm — config: {"arch": "sm_90", "cluster_m": 2, "cluster_n": 1, "dtype": "e4m3", "dtype_b": "e4m3", "layout": "nt", "stages": 0, "tile_k": 32, "tile_m": 128, "tile_n": 384}
#include "cutlass/cutlass.h"
#include "cutlass/gemm/collective/collective_builder.hpp"
#include "cutlass/gemm/device/gemm_universal_adapter.h"
#include "cutlass/gemm/kernel/gemm_universal.hpp"
#include "cutlass/epilogue/collective/collective_builder.hpp"

using ElemA = cutlass::float_e4m3_t;
using ElemB = cutlass::float_e4m3_t;
using ElemCD = cutlass::float_e4m3_t;
using Acc  = float;
using TileShape    = cute::Shape<cute::_128, cute::_384, cute::_32>;
using ClusterShape = cute::Shape<cute::_2, cute::_1, cute::_1>;

using CollectiveEpilogue = typename cutlass::epilogue::collective::CollectiveBuilder<
    cutlass::arch::Sm90, cutlass::arch::OpClassTensorOp,
    TileShape, ClusterShape,
    cutlass::epilogue::collective::EpilogueTileAuto,
    Acc, Acc,
    ElemCD, cutlass::layout::RowMajor, 128 / cutlass::sizeof_bits<ElemCD>::value,
    ElemCD, cutlass::layout::RowMajor, 128 / cutlass::sizeof_bits<ElemCD>::value,
    cutlass::epilogue::collective::EpilogueScheduleAuto
  >::CollectiveOp;

using CollectiveMainloop = typename cutlass::gemm::collective::CollectiveBuilder<
    cutlass::arch::Sm90, cutlass::arch::OpClassTensorOp,
    ElemA, cutlass::layout::RowMajor, 128 / cutlass::sizeof_bits<ElemA>::value,
    ElemB, cutlass::layout::ColumnMajor, 128 / cutlass::sizeof_bits<ElemB>::value,
    Acc,
    TileShape, ClusterShape,
    cutlass::gemm::collective::StageCountAutoCarveout<static_cast<int>(sizeof(typename CollectiveEpilogue::SharedStorage))>,
    cutlass::gemm::collective::KernelScheduleAuto
  >::CollectiveOp;

using GemmKernel = cutlass::gemm::kernel::GemmUniversal<
    cute::Shape<int,int,int,int>,
    CollectiveMainloop,
    CollectiveEpilogue
>;
using Gemm = cutlass::gemm::device::GemmUniversalAdapter<GemmKernel>;

// Force the device kernel symbol into the cubin without needing a host main.
auto* _anchor = &cutlass::device_kernel<GemmKernel>;


// ===== COMPILED SASS (sm_90a) =====

	.target	sm_90a

	.elftype	@"ET_EXEC"


//--------------------- .note.nv.tkinfo           --------------------------
	.section	.note.nv.tkinfo,"",@"SHT_NOTE"
	.sectionflags	@"SHF_NOTE_NV_TKINFO"
	.tkinfo
        /*0018*/ 	.word	0x00000002
        /*0030*/ 	.string	""
        /*0030*/ 	.string	"ptxas"
        /*0030*/ 	.string	"Cuda compilation tools, release 13.0, V13.0.88"
        /*0030*/ 	.string	"Build cuda_13.0.r13.0/compiler.36424714_0"
        /*0030*/ 	.string	"-arch sm_90a -m 64 "



//--------------------- .note.nv.cuinfo           --------------------------
	.section	.note.nv.cuinfo,"",@"SHT_NOTE"
	.sectionflags	@"SHF_NOTE_NV_CUINFO"
        /*0018*/ 	.short	0x0002
        /*001a*/ 	.short	0x005a
        /*001c*/ 	.short	0x0082
	.zero		2


//--------------------- .nv.info                  --------------------------
	.section	.nv.info,"",@"SHT_CUDA_INFO"
	.align	4


	//----- nvinfo : EIATTR_REGCOUNT
	.align		4
        /*0000*/ 	.byte	0x04, 0x2f
        /*0002*/ 	.short	(.L_12 - .L_11)
	.align		4
.L_11:
        /*0004*/ 	.word	index@(_ZN7cutlass13device_kernelINS_4gemm6kernel13GemmUniversalIN4cute5tupleIJiiiiEEENS1_10collective13CollectiveMmaINS1_37MainloopSm90TmaGmmaWarpSpecializedFP8ILi14ENS5_IJNS4_1CILi2EEENSA_ILi1EEESC_EEENS1_35KernelTmaWarpSpecializedCooperativeEEENS5_IJNSA_ILi128EEENSA_ILi384EEENSA_ILi32EEEEEENS_12float_e4m3_tENS5_IJlSC_lEEESK_SL_NS4_8TiledMMAINS4_8MMA_AtomIJNS4_4SM904GMMA31MMA_64x192x32_F32E4M3E4M3_SS_TNILNSP_7ScaleInE1ELSR_1EEEEEENS4_6LayoutISD_NS5_IJSC_NSA_ILi0EEESV_EEEEENS5_IJNS4_10UnderscoreESY_SY_EEEEENS4_13SM90_TMA_LOADENS4_14ComposedLayoutINS4_7SwizzleILi1ELi4ELi3EEENS4_18smem_ptr_flag_bitsILi8EEENSU_INS5_IJNSA_ILi8EEESI_EEENS5_IJSI_SC_EEEEEEEvNS4_8identityENS4_23SM90_TMA_LOAD_MULTICASTES1B_vS1C_EENS_8epilogue10collective6detail29Sm90TmaWarpSpecializedAdapterINS1G_15DefaultEpilogueISK_SL_SL_NS1F_6thread17LinearCombinationISK_Li1EffLNS1K_9ScaleType4KindE0ELNS_15FloatRoundStyleE2ESK_EENS1_15EpilogueDefaultEEEEEvvEEEEvNT_6ParamsE)
        /*0008*/ 	.word	0x000000a8


	//----- nvinfo : EIATTR_FRAME_SIZE
	.align		4
.L_12:
        /*000c*/ 	.byte	0x04, 0x11
        /*000e*/ 	.short	(.L_14 - .L_13)
	.align		4
.L_13:
        /*0010*/ 	.word	index@(_ZN7cutlass13device_kernelINS_4gemm6kernel13GemmUniversalIN4cute5tupleIJiiiiEEENS1_10collective13CollectiveMmaINS1_37MainloopSm90TmaGmmaWarpSpecializedFP8ILi14ENS5_IJNS4_1CILi2EEENSA_ILi1EEESC_EEENS1_35KernelTmaWarpSpecializedCooperativeEEENS5_IJNSA_ILi128EEENSA_ILi384EEENSA_ILi32EEEEEENS_12float_e4m3_tENS5_IJlSC_lEEESK_SL_NS4_8TiledMMAINS4_8MMA_AtomIJNS4_4SM904GMMA31MMA_64x192x32_F32E4M3E4M3_SS_TNILNSP_7ScaleInE1ELSR_1EEEEEENS4_6LayoutISD_NS5_IJSC_NSA_ILi0EEESV_EEEEENS5_IJNS4_10UnderscoreESY_SY_EEEEENS4_13SM90_TMA_LOADENS4_14ComposedLayoutINS4_7SwizzleILi1ELi4ELi3EEENS4_18smem_ptr_flag_bitsILi8EEENSU_INS5_IJNSA_ILi8EEESI_EEENS5_IJSI_SC_EEEEEEEvNS4_8identityENS4_23SM90_TMA_LOAD_MULTICASTES1B_vS1C_EENS_8epilogue10collective6detail29Sm90TmaWarpSpecializedAdapterINS1G_15DefaultEpilogueISK_SL_SL_NS1F_6thread17LinearCombinationISK_Li1EffLNS1K_9ScaleType4KindE0ELNS_15FloatRoundStyleE2ESK_EENS1_15EpilogueDefaultEEEEEvvEEEEvNT_6ParamsE)
        /*0014*/ 	.word	0x00000308


	//----- nvinfo : EIATTR_MIN_STACK_SIZE
	.align		4
.L_14:
        /*0018*/ 	.byte	0x04, 0x12
        /*001a*/ 	.short	(.L_16 - .L_15)
	.align		4
.L_15:
        /*001c*/ 	.word	index@(_ZN7cutlass13device_kernelINS_4gemm6kernel13GemmUniversalIN4cute5tupleIJiiiiEEENS1_10collective13CollectiveMmaINS1_37MainloopSm90TmaGmmaWarpSpecializedFP8ILi14ENS5_IJNS4_1CILi2EEENSA_ILi1EEESC_EEENS1_35KernelTmaWarpSpecializedCooperativeEEENS5_IJNSA_ILi128EEENSA_ILi384EEENSA_ILi32EEEEEENS_12float_e4m3_tENS5_IJlSC_lEEESK_SL_NS4_8TiledMMAINS4_8MMA_AtomIJNS4_4SM904GMMA31MMA_64x192x32_F32E4M3E4M3_SS_TNILNSP_7ScaleInE1ELSR_1EEEEEENS4_6LayoutISD_NS5_IJSC_NSA_ILi0EEESV_EEEEENS5_IJNS4_10UnderscoreESY_SY_EEEEENS4_13SM90_TMA_LOADENS4_14ComposedLayoutINS4_7SwizzleILi1ELi4ELi3EEENS4_18smem_ptr_flag_bitsILi8EEENSU_INS5_IJNSA_ILi8EEESI_EEENS5_IJSI_SC_EEEEEEEvNS4_8identityENS4_23SM90_TMA_LOAD_MULTICASTES1B_vS1C_EENS_8epilogue10collective6detail29Sm90TmaWarpSpecializedAdapterINS1G_15DefaultEpilogueISK_SL_SL_NS1F_6thread17LinearCombinationISK_Li1EffLNS1K_9ScaleType4KindE0ELNS_15FloatRoundStyleE2ESK_EENS1_15EpilogueDefaultEEEEEvvEEEEvNT_6ParamsE)
        /*0020*/ 	.word	0x00000308
.L_16:


//--------------------- .nv.compat                --------------------------
	.section	.nv.compat,"",@"SHT_CUDA_COMPAT_INFO"
	.align	4
        /*0000*/ 	.byte	0x02, 0x09, 0x01, 0x00, 0x02, 0x02, 0x04, 0x00, 0x02, 0x05, 0x05, 0x00, 0x03, 0x07, 0x01, 0x01
        /*0010*/ 	.byte	0x02, 0x03, 0x01, 0x00, 0x02, 0x06, 0x01, 0x00, 0x04, 0x0b, 0x08, 0x00, 0x00, 0x00, 0x00, 0x00
        /*0020*/ 	.byte	0x00, 0x00, 0x00, 0x00


//--------------------- .nv.info._ZN7cutlass13device_kernelINS_4gemm6kernel13GemmUniversalIN4cute5tupleIJiiiiEEENS1_10collective13CollectiveMmaINS1_37MainloopSm90TmaGmmaWarpSpecializedFP8ILi14ENS5_IJNS4_1CILi2EEENSA_ILi1EEESC_EEENS1_35KernelTmaWarpSpecializedCooperativeEEENS5_IJNSA_ILi128EEENSA_ILi384EEENSA_ILi32EEEEEENS_12float_e4m3_tENS5_IJlSC_lEEESK_SL_NS4_8TiledMMAINS4_8MMA_AtomIJNS4_4SM904GMMA31MMA_64x192x32_F32E4M3E4M3_SS_TNILNSP_7ScaleInE1ELSR_1EEEEEENS4_6LayoutISD_NS5_IJSC_NSA_ILi0EEESV_EEEEENS5_IJNS4_10UnderscoreESY_SY_EEEEENS4_13SM90_TMA_LOADENS4_14ComposedLayoutINS4_7SwizzleILi1ELi4ELi3EEENS4_18smem_ptr_flag_bitsILi8EEENSU_INS5_IJNSA_ILi8EEESI_EEENS5_IJSI_SC_EEEEEEEvNS4_8identityENS4_23SM90_TMA_LOAD_MULTICASTES1B_vS1C_EENS_8epilogue10collective6detail29Sm90TmaWarpSpecializedAdapterINS1G_15DefaultEpilogueISK_SL_SL_NS1F_6thread17LinearCombinationISK_Li1EffLNS1K_9ScaleType4KindE0ELNS_15FloatRoundStyleE2ESK_EENS1_15EpilogueDefaultEEEEEvvEEEEvNT_6ParamsE --------------------------
	.section	.nv.info._ZN7cutlass13device_kernelINS_4gemm6kernel13GemmUniversalIN4cute5tupleIJiiiiEEENS1_10collective13CollectiveMmaINS1_37MainloopSm90TmaGmmaWarpSpecializedFP8ILi14ENS5_IJNS4_1CILi2EEENSA_ILi1EEESC_EEENS1_35KernelTmaWarpSpecializedCooperativeEEENS5_IJNSA_ILi128EEENSA_ILi384EEENSA_ILi32EEEEEENS_12float_e4m3_tENS5_IJlSC_lEEESK_SL_NS4_8TiledMMAINS4_8MMA_AtomIJNS4_4SM904GMMA31MMA_64x192x32_F32E4M3E4M3_SS_TNILNSP_7ScaleInE1ELSR_1EEEEEENS4_6LayoutISD_NS5_IJSC_NSA_ILi0EEESV_EEEEENS5_IJNS4_10UnderscoreESY_SY_EEEEENS4_13SM90_TMA_LOADENS4_14ComposedLayoutINS4_7SwizzleILi1ELi4ELi3EEENS4_18smem_ptr_flag_bitsILi8EEENSU_INS5_IJNSA_ILi8EEESI_EEENS5_IJSI_SC_EEEEEEEvNS4_8identityENS4_23SM90_TMA_LOAD_MULTICASTES1B_vS1C_EENS_8epilogue10collective6detail29Sm90TmaWarpSpecializedAdapterINS1G_15DefaultEpilogueISK_SL_SL_NS1F_6thread17LinearCombinationISK_Li1EffLNS1K_9ScaleType4KindE0ELNS_15FloatRoundStyleE2ESK_EENS1_15EpilogueDefaultEEEEEvvEEEEvNT_6ParamsE,"",@"SHT_CUDA_INFO"
	.sectionflags	@""
	.align	4


	//----- nvinfo : EIATTR_CUDA_API_VERSION
	.align		4
        /*0000*/ 	.byte	0x04, 0x37
        /*0002*/ 	.short	(.L_18 - .L_17)
.L_17:
        /*0004*/ 	.word	0x00000082


	//----- nvinfo : EIATTR_KPARAM_INFO
	.align		4
.L_18:
        /*0008*/ 	.byte	0x04, 0x17
        /*000a*/ 	.short	(.L_20 - .L_19)
.L_19:
        /*000c*/ 	.word	0x00000000
        /*0010*/ 	.short	0x0000
        /*0012*/ 	.short	0x0070
        /*0014*/ 	.byte	0x00, 0xf0, 0x01, 0x10


	//----- nvinfo : EIATTR_SPARSE_MMA_MASK
	.align		4
.L_20:
        /*0018*/ 	.byte	0x03, 0x50
        /*001a*/ 	.short	0x0000


	//----- nvinfo : EIATTR_MAXREG_COUNT
	.align		4
        /*001c*/ 	.byte	0x03, 0x1b
        /*001e*/ 	.short	0x00a8


	//----- nvinfo : EIATTR_NUM_BARRIERS
	.align		4
        /*0020*/ 	.byte	0x02, 0x4c
        /*0022*/ 	.byte	0x01
	.zero		1


	//----- nvinfo : EIATTR_ANNOTATIONS
	.align		4
        /*0024*/ 	.byte	0x04, 0x55
        /*0026*/ 	.short	(.L_22 - .L_21)


	//   ....[0]....
.L_21:
        /*0028*/ 	.word	0x00000001
        /*002c*/ 	.byte	0xa0, 0x08, 0x00, 0x00, 0x01, 0x00, 0x00, 0x00, 0x70, 0x09, 0x00, 0x00, 0x01, 0x00, 0x00, 0x00
        /* <DEDUP_REMOVED lines=775> */
        /*30ac*/ 	.byte	0x40, 0xac, 0x01, 0x00


	//----- nvinfo : EIATTR_MERCURY_ISA_VERSION
	.align		4
.L_22:
        /*30b0*/ 	.byte	0x03, 0x5f
        /*30b2*/ 	.short	0x0101


	//----- nvinfo : EIATTR_INT_WARP_WIDE_INSTR_OFFSETS
	.align		4
        /*30b4*/ 	.byte	0x04, 0x31
        /*30b6*/ 	.short	(.L_24 - .L_23)


	//   ....[0]....
.L_23:
        /*30b8*/ 	.word	0x000006c0


	//   ....[1]....
        /*30bc*/ 	.word	0x000006e0


	//   ....[2]....
        /*30c0*/ 	.word	0x00000840


	//----- nvinfo : EIATTR_COOP_GROUP_MASK_REGIDS
	.align		4
.L_24:
        /*30c4*/ 	.byte	0x04, 0x29
        /*30c6*/ 	.short	(.L_26 - .L_25)


	//   ....[0]....
.L_25:
        /*30c8*/ 	.word	0xffffffff


	//   ....[1]....
        /*30cc*/ 	.word	0xffffffff


	//   ....[2]....
        /*30d0*/ 	.word	0xffffffff


	//   ....[3]....
        /*30d4*/ 	.word	0xffffffff


	//   ....[4]....
        /*30d8*/ 	.word	0xffffffff


	//   ....[5]....
        /*30dc*/ 	.word	0xffffffff


	//----- nvinfo : EIATTR_COOP_GROUP_INSTR_OFFSETS
	.align		4
.L_26:
        /*30e0*/ 	.byte	0x04, 0x28
        /*30e2*/ 	.short	(.L_28 - .L_27)


	//   ....[0]....
.L_27:
        /*30e4*/ 	.word	0x00000070


	//   ....[1]....
        /*30e8*/ 	.word	0x00000080


	//   ....[2]....
        /*30ec*/ 	.word	0x000001a0


	//   ....[3]....
        /*30f0*/ 	.word	0x00000530


	//   ....[4]....
        /*30f4*/ 	.word	0x000009b0


	//   ....[5]....
        /*30f8*/ 	.word	0x00002340


	//----- nvinfo : EIATTR_REG_RECONFIG
	.align		4
.L_28:
        /*30fc*/ 	.byte	0x01, 0x54
	.zero		2


	//----- nvinfo : EIATTR_MBARRIER_INSTR_OFFSETS
	.align		4
        /*3100*/ 	.byte	0x04, 0x39
        /*3102*/ 	.short	(.L_30 - .L_29)


	//   ....[0]....
.L_29:
        /*3104*/ 	.word	0x00000340
        /*3108*/ 	.word	0x000000ff
        /*310c*/ 	.word	0x00000000
        /*3110*/ 	.short	0x0100
        /*3112*/ 	.byte	0x09
	.zero		1


	//   ....[1]....
        /*3114*/ 	.word	0x00000350
        /*3118*/ 	.word	0x000000ff
        /*311c*/ 	.word	0x00000070
        /*3120*/ 	.short	0x0100
        /*3122*/ 	.byte	0x09
	.zero		1


	//   ....[2]....
        /*3124*/ 	.word	0x00000360
        /*3128*/ 	.word	0x000000ff
        /*312c*/ 	.word	0x00000008
        /*3130*/ 	.short	0x0100
        /*3132*/ 	.byte	0x09
	.zero		1


	//   ....[3]....
        /*3134*/ 	.word	0x00000370
        /*3138*/ 	.word	0x000000ff
        /*313c*/ 	.word	0x00000078
        /*3140*/ 	.short	0x0100
        /*3142*/ 	.byte	0x09
	.zero		1


	//   ....[4]....
        /*3144*/ 	.word	0x00000380
        /*3148*/ 	.word	0x000000ff
        /*314c*/ 	.word	0x00000010
        /*3150*/ 	.short	0x0100
        /*3152*/ 	.byte	0x09
	.zero		1


	//   ....[5]....
        /*3154*/ 	.word	0x00000390
        /*3158*/ 	.word	0x000000ff
        /*315c*/ 	.word	0x00000080
        /*3160*/ 	.short	0x0100
        /*3162*/ 	.byte	0x09
	.zero		1


	//   ....[6]....
        /*3164*/ 	.word	0x000003a0
        /*3168*/ 	.word	0x000000ff
        /*316c*/ 	.word	0x00000018
        /*3170*/ 	.short	0x0100
        /*3172*/ 	.byte	0x09
	.zero		1


	//   ....[7]....
        /*3174*/ 	.word	0x000003b0
        /*3178*/ 	.word	0x000000ff
        /*317c*/ 	.word	0x00000088
        /*3180*/ 	.short	0x0100
        /*3182*/ 	.byte	0x09
	.zero		1


	//   ....[8]....
        /*3184*/ 	.word	0x000003c0
        /*3188*/ 	.word	0x000000ff
        /*318c*/ 	.word	0x00000020
        /*3190*/ 	.short	0x0100
        /*3192*/ 	.byte	0x09
	.zero		1


	//   ....[9]....
        /*3194*/ 	.word	0x000003d0
        /*3198*/ 	.word	0x000000ff
        /*319c*/ 	.word	0x00000090
        /*31a0*/ 	.short	0x0100
        /*31a2*/ 	.byte	0x09
	.zero		1


	//   ....[10]....
        /*31a4*/ 	.word	0x000003e0
        /*31a8*/ 	.word	0x000000ff
        /*31ac*/ 	.word	0x00000028
        /*31b0*/ 	.short	0x0100
        /*31b2*/ 	.byte	0x09
	.zero		1


	//   ....[11]....
        /*31b4*/ 	.word	0x000003f0
        /*31b8*/ 	.word	0x000000ff
        /*31bc*/ 	.word	0x00000098
        /*31c0*/ 	.short	0x0100
        /*31c2*/ 	.byte	0x09
	.zero		1


	//   ....[12]....
        /*31c4*/ 	.word	0x00000400
        /*31c8*/ 	.word	0x000000ff
        /*31cc*/ 	.word	0x00000030
        /*31d0*/ 	.short	0x0100
        /*31d2*/ 	.byte	0x09
	.zero		1


	//   ....[13]....
        /*31d4*/ 	.word	0x00000410
        /*31d8*/ 	.word	0x000000ff
        /*31dc*/ 	.word	0x000000a0
        /*31e0*/ 	.short	0x0100
        /*31e2*/ 	.byte	0x09
	.zero		1


	//   ....[14]....
        /*31e4*/ 	.word	0x00000420
        /*31e8*/ 	.word	0x000000ff
        /*31ec*/ 	.word	0x00000038
        /*31f0*/ 	.short	0x0100
        /*31f2*/ 	.byte	0x09
	.zero		1


	//   ....[15]....
        /*31f4*/ 	.word	0x00000430
        /*31f8*/ 	.word	0x000000ff
        /*31fc*/ 	.word	0x000000a8
        /*3200*/ 	.short	0x0100
        /*3202*/ 	.byte	0x09
	.zero		1


	//   ....[16]....
        /*3204*/ 	.word	0x00000440
        /*3208*/ 	.word	0x000000ff
        /*320c*/ 	.word	0x00000040
        /*3210*/ 	.short	0x0100
        /*3212*/ 	.byte	0x09
	.zero		1


	//   ....[17]....
        /*3214*/ 	.word	0x00000450
        /*3218*/ 	.word	0x000000ff
        /*321c*/ 	.word	0x000000b0
        /*3220*/ 	.short	0x0100
        /*3222*/ 	.byte	0x09
	.zero		1


	//   ....[18]....
        /*3224*/ 	.word	0x00000460
        /*3228*/ 	.word	0x000000ff
        /*322c*/ 	.word	0x00000048
        /*3230*/ 	.short	0x0100
        /*3232*/ 	.byte	0x09
	.zero		1


	//   ....[19]....
        /*3234*/ 	.word	0x00000470
        /*3238*/ 	.word	0x000000ff
        /*323c*/ 	.word	0x000000b8
        /*3240*/ 	.short	0x0100
        /*3242*/ 	.byte	0x09
	.zero		1


	//   ....[20]....
        /*3244*/ 	.word	0x00000480
        /*3248*/ 	.word	0x000000ff
        /*324c*/ 	.word	0x00000050
        /*3250*/ 	.short	0x0100
        /*3252*/ 	.byte	0x09
	.zero		1


	//   ....[21]....
        /*3254*/ 	.word	0x00000490
        /*3258*/ 	.word	0x000000ff
        /*325c*/ 	.word	0x000000c0
        /*3260*/ 	.short	0x0100
        /*3262*/ 	.byte	0x09
	.zero		1


	//   ....[22]....
        /*3264*/ 	.word	0x000004a0
        /*3268*/ 	.word	0x000000ff
        /*326c*/ 	.word	0x00000058
        /*3270*/ 	.short	0x0100
        /*3272*/ 	.byte	0x09
	.zero		1


	//   ....[23]....
        /*3274*/ 	.word	0x000004b0
        /*3278*/ 	.word	0x000000ff
        /*327c*/ 	.word	0x000000c8
        /*3280*/ 	.short	0x0100
        /*3282*/ 	.byte	0x09
	.zero		1


	//   ....[24]....
        /*3284*/ 	.word	0x000004c0
        /*3288*/ 	.word	0x000000ff
        /*328c*/ 	.word	0x00000060
        /*3290*/ 	.short	0x0100
        /*3292*/ 	.byte	0x09
	.zero		1


	//   ....[25]....
        /*3294*/ 	.word	0x000004d0
        /*3298*/ 	.word	0x000000ff
        /*329c*/ 	.word	0x000000d0
        /*32a0*/ 	.short	0x0100
        /*32a2*/ 	.byte	0x09
	.zero		1


	//   ....[26]....
        /*32a4*/ 	.word	0x000004e0
        /*32a8*/ 	.word	0x000000ff
        /*32ac*/ 	.word	0x00000068
        /*32b0*/ 	.short	0x0100
        /*32b2*/ 	.byte	0x09
	.zero		1


	//   ....[27]....
        /*32b4*/ 	.word	0x000004f0
        /*32b8*/ 	.word	0x000000ff
        /*32bc*/ 	.word	0x000000d8
        /*32c0*/ 	.short	0x0100
        /*32c2*/ 	.byte	0x09
	.zero		1


	//   ....[28]....
        /*32c4*/ 	.word	0x000008d0
        /*32c8*/ 	.word	0x000000ff
        /*32cc*/ 	.word	0x000000f0
        /*32d0*/ 	.short	0x0100
        /*32d2*/ 	.byte	0x06
	.zero		1


	//   ....[29]....
        /*32d4*/ 	.word	0x00000950
        /*32d8*/ 	.word	0x000000ff
        /*32dc*/ 	.word	0x000000f8
        /*32e0*/ 	.short	0x0100
        /*32e2*/ 	.byte	0x06
	.zero		1


	//   ....[30]....
        /*32e4*/ 	.word	0x00002750
        /*32e8*/ 	.word	0x000000ff
        /*32ec*/ 	.word	0x00000000
        /*32f0*/ 	.short	0x010a
        /*32f2*/ 	.byte	0x07
	.zero		1


	//   ....[31]....
        /*32f4*/ 	.word	0x000027b0
        /*32f8*/ 	.word	0x000000ff
        /*32fc*/ 	.word	0x00000000
        /*3300*/ 	.short	0x010a
        /*3302*/ 	.byte	0x07
	.zero		1


	//   ....[32]....
        /*3304*/ 	.word	0x00004b80
        /*3308*/ 	.word	0x000000ff
        /*330c*/ 	.word	0x00000000
        /*3310*/ 	.short	0x010a
        /*3312*/ 	.byte	0x0f
	.zero		1


	//   ....[33]....
        /*3314*/ 	.word	0x00004bc0
        /*3318*/ 	.word	0x000000ff
        /*331c*/ 	.word	0x00000000
        /*3320*/ 	.short	0x010a
        /*3322*/ 	.byte	0x0f
	.zero		1


	//   ....[34]....
        /*3324*/ 	.word	0x00007040
        /*3328*/ 	.word	0x000000e5
        /*332c*/ 	.word	0x00000000
        /*3330*/ 	.short	0x0101
        /*3332*/ 	.byte	0x3f
	.zero		1


	//   ....[35]....
        /*3334*/ 	.word	0x00009690
        /*3338*/ 	.word	0x00000018
        /*333c*/ 	.word	0x00000000
        /*3340*/ 	.short	0x0101
        /*3342*/ 	.byte	0x3f
	.zero		1


	//   ....[36]....
        /*3344*/ 	.word	0x000198b0
        /*3348*/ 	.word	0x0000000c
        /*334c*/ 	.word	0x00000070
        /*3350*/ 	.short	0x010a
        /*3352*/ 	.byte	0x3f
	.zero		1


	//   ....[37]....
        /*3354*/ 	.word	0x00019c60
        /*3358*/ 	.word	0x00000006
        /*335c*/ 	.word	0x000000f8
        /*3360*/ 	.short	0x0101
        /*3362*/ 	.byte	0x3f
	.zero		1


	//   ....[38]....
        /*3364*/ 	.word	0x0001a3f0
        /*3368*/ 	.word	0x00000007
        /*336c*/ 	.word	0x00000000
        /*3370*/ 	.short	0x010a
        /*3372*/ 	.byte	0x3f
	.zero		1


	//   ....[39]....
        /*3374*/ 	.word	0x0001a470
        /*3378*/ 	.word	0x00000008
        /*337c*/ 	.word	0x00000000
        /*3380*/ 	.short	0x010a
        /*3382*/ 	.byte	0x3f
	.zero		1


	//   ....[40]....
        /*3384*/ 	.word	0x0001a500
        /*3388*/ 	.word	0x00000009
        /*338c*/ 	.word	0x00000000
        /*3390*/ 	.short	0x010a
        /*3392*/ 	.byte	0x3f
	.zero		1


	//   ....[41]....
        /*3394*/ 	.word	0x0001a590
        /*3398*/ 	.word	0x00000008
        /*339c*/ 	.word	0x00000000
        /*33a0*/ 	.short	0x010a
        /*33a2*/ 	.byte	0x3f
	.zero		1


	//   ....[42]....
        /*33a4*/ 	.word	0x0001a620
        /*33a8*/ 	.word	0x00000009
        /*33ac*/ 	.word	0x00000000
        /*33b0*/ 	.short	0x010a
        /*33b2*/ 	.byte	0x3f
	.zero		1


	//   ....[43]....
        /*33b4*/ 	.word	0x0001a6b0
        /*33b8*/ 	.word	0x00000008
        /*33bc*/ 	.word	0x00000000
        /*33c0*/ 	.short	0x010a
        /*33c2*/ 	.byte	0x3f
	.zero		1


	//   ....[44]....
        /*33c4*/ 	.word	0x0001a740
        /*33c8*/ 	.word	0x00000009
        /*33cc*/ 	.word	0x00000000
        /*33d0*/ 	.short	0x010a
        /*33d2*/ 	.byte	0x3f
	.zero		1


	//   ....[45]....
        /*33d4*/ 	.word	0x0001a7d0
        /*33d8*/ 	.word	0x00000008
        /*33dc*/ 	.word	0x00000000
        /*33e0*/ 	.short	0x010a
        /*33e2*/ 	.byte	0x3f
	.zero		1


	//   ....[46]....
        /*33e4*/ 	.word	0x0001a860
        /*33e8*/ 	.word	0x00000009
        /*33ec*/ 	.word	0x00000000
        /*33f0*/ 	.short	0x010a
        /*33f2*/ 	.byte	0x3f
	.zero		1


	//   ....[47]....
        /*33f4*/ 	.word	0x0001a8f0
        /*33f8*/ 	.word	0x00000008
        /*33fc*/ 	.word	0x00000000
        /*3400*/ 	.short	0x010a
        /*3402*/ 	.byte	0x3f
	.zero		1


	//   ....[48]....
        /*3404*/ 	.word	0x0001a980
        /*3408*/ 	.word	0x00000009
        /*340c*/ 	.word	0x00000000
        /*3410*/ 	.short	0x010a
        /*3412*/ 	.byte	0x3f
	.zero		1


	//   ....[49]....
        /*3414*/ 	.word	0x0001aa10
        /*3418*/ 	.word	0x00000008
        /*341c*/ 	.word	0x00000000
        /*3420*/ 	.short	0x010a
        /*3422*/ 	.byte	0x3f
	.zero		1


	//   ....[50]....
        /*3424*/ 	.word	0x0001aaa0
        /*3428*/ 	.word	0x0000000b
        /*342c*/ 	.word	0x00000000
        /*3430*/ 	.short	0x010a
        /*3432*/ 	.byte	0x3f
	.zero		1


	//   ....[51]....
        /*3434*/ 	.word	0x0001ab30
        /*3438*/ 	.word	0x00000003
        /*343c*/ 	.word	0x00000000
        /*3440*/ 	.short	0x010a
        /*3442*/ 	.byte	0x3f
	.zero		1


	//   ....[52]....
        /*3444*/ 	.word	0x0001aba0
        /*3448*/ 	.word	0x00000003
        /*344c*/ 	.word	0x00000000
        /*3450*/ 	.short	0x010a
        /*3452*/ 	.byte	0x3f
	.zero		1


	//   ....[53]....
        /*3454*/ 	.word	0x0001ac10
        /*3458*/ 	.word	0x00000000
        /*345c*/ 	.word	0x00000000
        /*3460*/ 	.short	0x010a
        /*3462*/ 	.byte	0x3f
	.zero		1


	//   ....[54]....
        /*3464*/ 	.word	0x0001acf0
        /*3468*/ 	.word	0x0000000c
        /*346c*/ 	.word	0x00000070
        /*3470*/ 	.short	0x010a
        /*3472*/ 	.byte	0x3f
	.zero		1


	//   ....[55]....
        /*3474*/ 	.word	0x0001adc0
        /*3478*/ 	.word	0x00000007
        /*347c*/ 	.word	0x00000000
        /*3480*/ 	.short	0x010a
        /*3482*/ 	.byte	0x3f
	.zero		1


	//   ....[56]....
        /*3484*/ 	.word	0x0001ae10
        /*3488*/ 	.word	0x00000008
        /*348c*/ 	.word	0x00000000
        /*3490*/ 	.short	0x010a
        /*3492*/ 	.byte	0x3f
	.zero		1


	//   ....[57]....
        /*3494*/ 	.word	0x0001ae60
        /*3498*/ 	.word	0x00000009
        /*349c*/ 	.word	0x00000000
        /*34a0*/ 	.short	0x010a
        /*34a2*/ 	.byte	0x3f
	.zero		1


	//   ....[58]....
        /*34a4*/ 	.word	0x0001aeb0
        /*34a8*/ 	.word	0x00000008
        /*34ac*/ 	.word	0x00000000
        /*34b0*/ 	.short	0x010a
        /*34b2*/ 	.byte	0x3f
	.zero		1


	//   ....[59]....
        /*34b4*/ 	.word	0x0001af00
        /*34b8*/ 	.word	0x00000009
        /*34bc*/ 	.word	0x00000000
        /*34c0*/ 	.short	0x010a
        /*34c2*/ 	.byte	0x3f
	.zero		1


	//   ....[60]....
        /*34c4*/ 	.word	0x0001af50
        /*34c8*/ 	.word	0x00000008
        /*34cc*/ 	.word	0x00000000
        /*34d0*/ 	.short	0x010a
        /*34d2*/ 	.byte	0x3f
	.zero		1


	//   ....[61]....
        /*34d4*/ 	.word	0x0001afa0
        /*34d8*/ 	.word	0x00000009
        /*34dc*/ 	.word	0x00000000
        /*34e0*/ 	.short	0x010a
        /*34e2*/ 	.byte	0x3f
	.zero		1


	//   ....[62]....
        /*34e4*/ 	.word	0x0001aff0
        /*34e8*/ 	.word	0x00000008
        /*34ec*/ 	.word	0x00000000
        /*34f0*/ 	.short	0x010a
        /*34f2*/ 	.byte	0x3f
	.zero		1


	//   ....[63]....
        /*34f4*/ 	.word	0x0001b040
        /*34f8*/ 	.word	0x00000009
        /*34fc*/ 	.word	0x00000000
        /*3500*/ 	.short	0x010a
        /*3502*/ 	.byte	0x3f
	.zero		1


	//   ....[64]....
        /*3504*/ 	.word	0x0001b090
        /*3508*/ 	.word	0x00000008
        /*350c*/ 	.word	0x00000000
        /*3510*/ 	.short	0x010a
        /*3512*/ 	.byte	0x3f
	.zero		1


	//   ....[65]....
        /*3514*/ 	.word	0x0001b0e0
        /*3518*/ 	.word	0x00000009
        /*351c*/ 	.word	0x00000000
        /*3520*/ 	.short	0x010a
        /*3522*/ 	.byte	0x3f
	.zero		1


	//   ....[66]....
        /*3524*/ 	.word	0x0001b130
        /*3528*/ 	.word	0x00000008
        /*352c*/ 	.word	0x00000000
        /*3530*/ 	.short	0x010a
        /*3532*/ 	.byte	0x3f
	.zero		1


	//   ....[67]....
        /*3534*/ 	.word	0x0001b180
        /*3538*/ 	.word	0x0000000b
        /*353c*/ 	.word	0x00000000
        /*3540*/ 	.short	0x010a
        /*3542*/ 	.byte	0x3f
	.zero		1


	//----- nvinfo : EIATTR_NUM_MBARRIERS
	.align		4
.L_30:
        /*3544*/ 	.byte	0x03, 0x38
        /*3546*/ 	.short	0x001e


	//----- nvinfo : EIATTR_EXIT_INSTR_OFFSETS
	.align		4
        /*3548*/ 	.byte	0x04, 0x1c
        /*354a*/ 	.short	(.L_32 - .L_31)


	//   ....[0]....
.L_31:
        /*354c*/ 	.word	0x00000b40


	//   ....[1]....
        /*3550*/ 	.word	0x000013e0


	//   ....[2]....
        /*3554*/ 	.word	0x00018f90


	//   ....[3]....
        /*3558*/ 	.word	0x00019540


	//   ....[4]....
        /*355c*/ 	.word	0x0001ab80


	//----- nvinfo : EIATTR_MAX_THREADS
	.align		4
.L_32:
        /*3560*/ 	.byte	0x04, 0x05
        /*3562*/ 	.short	(.L_34 - .L_33)
.L_33:
        /*3564*/ 	.word	0x00000180
        /*3568*/ 	.word	0x00000001
        /*356c*/ 	.word	0x00000001


	//----- nvinfo : EIATTR_CRS_STACK_SIZE
	.align		4
.L_34:
        /*3570*/ 	.byte	0x04, 0x1e
        /*3572*/ 	.short	(.L_36 - .L_35)
.L_35:
        /*3574*/ 	.word	0x00000000


	//----- nvinfo : EIATTR_CBANK_PARAM_SIZE
	.align		4
.L_36:
        /*3578*/ 	.byte	0x03, 0x19
        /*357a*/ 	.short	0x0470


	//----- nvinfo : EIATTR_PARAM_CBANK
	.align		4
        /*357c*/ 	.byte	0x04, 0x0a
        /*357e*/ 	.short	(.L_38 - .L_37)
	.align		4
.L_37:
        /*3580*/ 	.word	index@(.nv.constant0._ZN7cutlass13device_kernelINS_4gemm6kernel13GemmUniversalIN4cute5tupleIJiiiiEEENS1_10collective13CollectiveMmaINS1_37MainloopSm90TmaGmmaWarpSpecializedFP8ILi14ENS5_IJNS4_1CILi2EEENSA_ILi1EEESC_EEENS1_35KernelTmaWarpSpecializedCooperativeEEENS5_IJNSA_ILi128EEENSA_ILi384EEENSA_ILi32EEEEEENS_12float_e4m3_tENS5_IJlSC_lEEESK_SL_NS4_8TiledMMAINS4_8MMA_AtomIJNS4_4SM904GMMA31MMA_64x192x32_F32E4M3E4M3_SS_TNILNSP_7ScaleInE1ELSR_1EEEEEENS4_6LayoutISD_NS5_IJSC_NSA_ILi0EEESV_EEEEENS5_IJNS4_10UnderscoreESY_SY_EEEEENS4_13SM90_TMA_LOADENS4_14ComposedLayoutINS4_7SwizzleILi1ELi4ELi3EEENS4_18smem_ptr_flag_bitsILi8EEENSU_INS5_IJNSA_ILi8EEESI_EEENS5_IJSI_SC_EEEEEEEvNS4_8identityENS4_23SM90_TMA_LOAD_MULTICASTES1B_vS1C_EENS_8epilogue10collective6detail29Sm90TmaWarpSpecializedAdapterINS1G_15DefaultEpilogueISK_SL_SL_NS1F_6thread17LinearCombinationISK_Li1EffLNS1K_9ScaleType4KindE0ELNS_15FloatRoundStyleE2ESK_EENS1_15EpilogueDefaultEEEEEvvEEEEvNT_6ParamsE)
        /*3584*/ 	.short	0x0210
        /*3586*/ 	.short	0x0470


	//----- nvinfo : EIATTR_SW_WAR
	.align		4
.L_38:
        /*3588*/ 	.byte	0x04, 0x36
        /*358a*/ 	.short	(.L_40 - .L_39)
.L_39:
        /*358c*/ 	.word	0x00000008
.L_40:


//--------------------- .nv.callgraph             --------------------------
	.section	.nv.callgraph,"",@"SHT_CUDA_CALLGRAPH"
	.align	4
	.sectionentsize	8
	.align		4
        /*0000*/ 	.word	0x00000000
	.align		4
        /*0004*/ 	.word	0xffffffff
	.align		4
        /*0008*/ 	.word	0x00000000
	.align		4
        /*000c*/ 	.word	0xfffffffe
	.align		4
        /*0010*/ 	.word	0x00000000
	.align		4
        /*0014*/ 	.word	0xfffffffd
	.align		4
        /*0018*/ 	.word	0x00000000
	.align		4
        /*001c*/ 	.word	0xfffffffc


//--------------------- .nv.constant4             --------------------------
	.section	.nv.constant4,"a",@progbits
	.align	8
	.align		8
.nv.constant4:
        /*0000*/ 	.dword	_ZN39_INTERNAL_c3781608_4_k_cu_5aaf9680_56374cuda3std3__45__cpo5beginE
	.align		8
        /*0008*/ 	.dword	_ZN39_INTERNAL_c3781608_4_k_cu_5aaf9680_56374cuda3std3__45__cpo3endE
	.align		8
        /*0010*/ 	.dword	_ZN39_INTERNAL_c3781608_4_k_cu_5aaf9680_56374cuda3std3__45__cpo6cbeginE
	.align		8
        /*0018*/ 	.dword	_ZN39_INTERNAL_c3781608_4_k_cu_5aaf9680_56374cuda3std3__45__cpo4cendE
	.align		8
        /*0020*/ 	.dword	_ZN39_INTERNAL_c3781608_4_k_cu_5aaf9680_56374cuda3std3__441_GLOBAL__N__c3781608_4_k_cu_5aaf9680_56376ignoreE
	.align		8
        /*0028*/ 	.dword	_ZN39_INTERNAL_c3781608_4_k_cu_5aaf9680_56374cuda3std3__419piecewise_constructE
	.align		8
        /*0030*/ 	.dword	_ZN39_INTERNAL_c3781608_4_k_cu_5aaf9680_56374cuda3std3__48in_placeE
	.align		8
        /*0038*/ 	.dword	_ZN39_INTERNAL_c3781608_4_k_cu_5aaf9680_56374cuda3std6ranges3__45__cpo4swapE
	.align		8
        /*0040*/ 	.dword	_ZN39_INTERNAL_c3781608_4_k_cu_5aaf9680_56374cuda3std6ranges3__45__cpo9iter_moveE
	.align		8
        /*0048*/ 	.dword	_ZN39_INTERNAL_c3781608_4_k_cu_5aaf9680_56374cute7productE
	.align		8
        /*0050*/ 	.dword	_ZN39_INTERNAL_c3781608_4_k_cu_5aaf9680_56374cute1_E


//--------------------- .text._ZN7cutlass13device_kernelINS_4gemm6kernel13GemmUniversalIN4cute5tupleIJiiiiEEENS1_10collective13CollectiveMmaINS1_37MainloopSm90TmaGmmaWarpSpecializedFP8ILi14ENS5_IJNS4_1CILi2EEENSA_ILi1EEESC_EEENS1_35KernelTmaWarpSpecializedCooperativeEEENS5_IJNSA_ILi128EEENSA_ILi384EEENSA_ILi32EEEEEENS_12float_e4m3_tENS5_IJlSC_lEEESK_SL_NS4_8TiledMMAINS4_8MMA_AtomIJNS4_4SM904GMMA31MMA_64x192x32_F32E4M3E4M3_SS_TNILNSP_7ScaleInE1ELSR_1EEEEEENS4_6LayoutISD_NS5_IJSC_NSA_ILi0EEESV_EEEEENS5_IJNS4_10UnderscoreESY_SY_EEEEENS4_13SM90_TMA_LOADENS4_14ComposedLayoutINS4_7SwizzleILi1ELi4ELi3EEENS4_18smem_ptr_flag_bitsILi8EEENSU_INS5_IJNSA_ILi8EEESI_EEENS5_IJSI_SC_EEEEEEEvNS4_8identityENS4_23SM90_TMA_LOAD_MULTICASTES1B_vS1C_EENS_8epilogue10collective6detail29Sm90TmaWarpSpecializedAdapterINS1G_15DefaultEpilogueISK_SL_SL_NS1F_6thread17LinearCombinationISK_Li1EffLNS1K_9ScaleType4KindE0ELNS_15FloatRoundStyleE2ESK_EENS1_15EpilogueDefaultEEEEEvvEEEEvNT_6ParamsE --------------------------
	.section	.text._ZN7cutlass13device_kernelINS_4gemm6kernel13GemmUniversalIN4cute5tupleIJiiiiEEENS1_10collective13CollectiveMmaINS1_37MainloopSm90TmaGmmaWarpSpecializedFP8ILi14ENS5_IJNS4_1CILi2EEENSA_ILi1EEESC_EEENS1_35KernelTmaWarpSpecializedCooperativeEEENS5_IJNSA_ILi128EEENSA_ILi384EEENSA_ILi32EEEEEENS_12float_e4m3_tENS5_IJlSC_lEEESK_SL_NS4_8TiledMMAINS4_8MMA_AtomIJNS4_4SM904GMMA31MMA_64x192x32_F32E4M3E4M3_SS_TNILNSP_7ScaleInE1ELSR_1EEEEEENS4_6LayoutISD_NS5_IJSC_NSA_ILi0EEESV_EEEEENS5_IJNS4_10UnderscoreESY_SY_EEEEENS4_13SM90_TMA_LOADENS4_14ComposedLayoutINS4_7SwizzleILi1ELi4ELi3EEENS4_18smem_ptr_flag_bitsILi8EEENSU_INS5_IJNSA_ILi8EEESI_EEENS5_IJSI_SC_EEEEEEEvNS4_8identityENS4_23SM90_TMA_LOAD_MULTICASTES1B_vS1C_EENS_8epilogue10collective6detail29Sm90TmaWarpSpecializedAdapterINS1G_15DefaultEpilogueISK_SL_SL_NS1F_6thread17LinearCombinationISK_Li1EffLNS1K_9ScaleType4KindE0ELNS_15FloatRoundStyleE2ESK_EENS1_15EpilogueDefaultEEEEEvvEEEEvNT_6ParamsE,"ax",@progbits
	.align	128
.text._ZN7cutlass13device_kernelINS_4gemm6kernel13GemmUniversalIN4cute5tupleIJiiiiEEENS1_10collective13CollectiveMmaINS1_37MainloopSm90TmaGmmaWarpSpecializedFP8ILi14ENS5_IJNS4_1CILi2EEENSA_ILi1EEESC_EEENS1_35KernelTmaWarpSpecializedCooperativeEEENS5_IJNSA_ILi128EEENSA_ILi384EEENSA_ILi32EEEEEENS_12float_e4m3_tENS5_IJlSC_lEEESK_SL_NS4_8TiledMMAINS4_8MMA_AtomIJNS4_4SM904GMMA31MMA_64x192x32_F32E4M3E4M3_SS_TNILNSP_7ScaleInE1ELSR_1EEEEEENS4_6LayoutISD_NS5_IJSC_NSA_ILi0EEESV_EEEEENS5_IJNS4_10UnderscoreESY_SY_EEEEENS4_13SM90_TMA_LOADENS4_14ComposedLayoutINS4_7SwizzleILi1ELi4ELi3EEENS4_18smem_ptr_flag_bitsILi8EEENSU_INS5_IJNSA_ILi8EEESI_EEENS5_IJSI_SC_EEEEEEEvNS4_8identityENS4_23SM90_TMA_LOAD_MULTICASTES1B_vS1C_EENS_8epilogue10collective6detail29Sm90TmaWarpSpecializedAdapterINS1G_15DefaultEpilogueISK_SL_SL_NS1F_6thread17LinearCombinationISK_Li1EffLNS1K_9ScaleType4KindE0ELNS_15FloatRoundStyleE2ESK_EENS1_15EpilogueDefaultEEEEEvvEEEEvNT_6ParamsE:
        .type           _ZN7cutlass13device_kernelINS_4gemm6kernel13GemmUniversalIN4cute5tupleIJiiiiEEENS1_10collective13CollectiveMmaINS1_37MainloopSm90TmaGmmaWarpSpecializedFP8ILi14ENS5_IJNS4_1CILi2EEENSA_ILi1EEESC_EEENS1_35KernelTmaWarpSpecializedCooperativeEEENS5_IJNSA_ILi128EEENSA_ILi384EEENSA_ILi32EEEEEENS_12float_e4m3_tENS5_IJlSC_lEEESK_SL_NS4_8TiledMMAINS4_8MMA_AtomIJNS4_4SM904GMMA31MMA_64x192x32_F32E4M3E4M3_SS_TNILNSP_7ScaleInE1ELSR_1EEEEEENS4_6LayoutISD_NS5_IJSC_NSA_ILi0EEESV_EEEEENS5_IJNS4_10UnderscoreESY_SY_EEEEENS4_13SM90_TMA_LOADENS4_14ComposedLayoutINS4_7SwizzleILi1ELi4ELi3EEENS4_18smem_ptr_flag_bitsILi8EEENSU_INS5_IJNSA_ILi8EEESI_EEENS5_IJSI_SC_EEEEEEEvNS4_8identityENS4_23SM90_TMA_LOAD_MULTICASTES1B_vS1C_EENS_8epilogue10collective6detail29Sm90TmaWarpSpecializedAdapterINS1G_15DefaultEpilogueISK_SL_SL_NS1F_6thread17LinearCombinationISK_Li1EffLNS1K_9ScaleType4KindE0ELNS_15FloatRoundStyleE2ESK_EENS1_15EpilogueDefaultEEEEEvvEEEEvNT_6ParamsE,@function
        .size           _ZN7cutlass13device_kernelINS_4gemm6kernel13GemmUniversalIN4cute5tupleIJiiiiEEENS1_10collective13CollectiveMmaINS1_37MainloopSm90TmaGmmaWarpSpecializedFP8ILi14ENS5_IJNS4_1CILi2EEENSA_ILi1EEESC_EEENS1_35KernelTmaWarpSpecializedCooperativeEEENS5_IJNSA_ILi128EEENSA_ILi384EEENSA_ILi32EEEEEENS_12float_e4m3_tENS5_IJlSC_lEEESK_SL_NS4_8TiledMMAINS4_8MMA_AtomIJNS4_4SM904GMMA31MMA_64x192x32_F32E4M3E4M3_SS_TNILNSP_7ScaleInE1ELSR_1EEEEEENS4_6LayoutISD_NS5_IJSC_NSA_ILi0EEESV_EEEEENS5_IJNS4_10UnderscoreESY_SY_EEEEENS4_13SM90_TMA_LOADENS4_14ComposedLayoutINS4_7SwizzleILi1ELi4ELi3EEENS4_18smem_ptr_flag_bitsILi8EEENSU_INS5_IJNSA_ILi8EEESI_EEENS5_IJSI_SC_EEEEEEEvNS4_8identityENS4_23SM90_TMA_LOAD_MULTICASTES1B_vS1C_EENS_8epilogue10collective6detail29Sm90TmaWarpSpecializedAdapterINS1G_15DefaultEpilogueISK_SL_SL_NS1F_6thread17LinearCombinationISK_Li1EffLNS1K_9ScaleType4KindE0ELNS_15FloatRoundStyleE2ESK_EENS1_15EpilogueDefaultEEEEEvvEEEEvNT_6ParamsE,(.L_x_483 - _ZN7cutlass13device_kernelINS_4gemm6kernel13GemmUniversalIN4cute5tupleIJiiiiEEENS1_10collective13CollectiveMmaINS1_37MainloopSm90TmaGmmaWarpSpecializedFP8ILi14ENS5_IJNS4_1CILi2EEENSA_ILi1EEESC_EEENS1_35KernelTmaWarpSpecializedCooperativeEEENS5_IJNSA_ILi128EEENSA_ILi384EEENSA_ILi32EEEEEENS_12float_e4m3_tENS5_IJlSC_lEEESK_SL_NS4_8TiledMMAINS4_8MMA_AtomIJNS4_4SM904GMMA31MMA_64x192x32_F32E4M3E4M3_SS_TNILNSP_7ScaleInE1ELSR_1EEEEEENS4_6LayoutISD_NS5_IJSC_NSA_ILi0EEESV_EEEEENS5_IJNS4_10UnderscoreESY_SY_EEEEENS4_13SM90_TMA_LOADENS4_14ComposedLayoutINS4_7SwizzleILi1ELi4ELi3EEENS4_18smem_ptr_flag_bitsILi8EEENSU_INS5_IJNSA_ILi8EEESI_EEENS5_IJSI_SC_EEEEEEEvNS4_8identityENS4_23SM90_TMA_LOAD_MULTICASTES1B_vS1C_EENS_8epilogue10collective6detail29Sm90TmaWarpSpecializedAdapterINS1G_15DefaultEpilogueISK_SL_SL_NS1F_6thread17LinearCombinationISK_Li1EffLNS1K_9ScaleType4KindE0ELNS_15FloatRoundStyleE2ESK_EENS1_15EpilogueDefaultEEEEEvvEEEEvNT_6ParamsE)
        .other          _ZN7cutlass13device_kernelINS_4gemm6kernel13GemmUniversalIN4cute5tupleIJiiiiEEENS1_10collective13CollectiveMmaINS1_37MainloopSm90TmaGmmaWarpSpecializedFP8ILi14ENS5_IJNS4_1CILi2EEENSA_ILi1EEESC_EEENS1_35KernelTmaWarpSpecializedCooperativeEEENS5_IJNSA_ILi128EEENSA_ILi384EEENSA_ILi32EEEEEENS_12float_e4m3_tENS5_IJlSC_lEEESK_SL_NS4_8TiledMMAINS4_8MMA_AtomIJNS4_4SM904GMMA31MMA_64x192x32_F32E4M3E4M3_SS_TNILNSP_7ScaleInE1ELSR_1EEEEEENS4_6LayoutISD_NS5_IJSC_NSA_ILi0EEESV_EEEEENS5_IJNS4_10UnderscoreESY_SY_EEEEENS4_13SM90_TMA_LOADENS4_14ComposedLayoutINS4_7SwizzleILi1ELi4ELi3EEENS4_18smem_ptr_flag_bitsILi8EEENSU_INS5_IJNSA_ILi8EEESI_EEENS5_IJSI_SC_EEEEEEEvNS4_8identityENS4_23SM90_TMA_LOAD_MULTICASTES1B_vS1C_EENS_8epilogue10collective6detail29Sm90TmaWarpSpecializedAdapterINS1G_15DefaultEpilogueISK_SL_SL_NS1F_6thread17LinearCombinationISK_Li1EffLNS1K_9ScaleType4KindE0ELNS_15FloatRoundStyleE2ESK_EENS1_15EpilogueDefaultEEEEEvvEEEEvNT_6ParamsE,@"STO_CUDA_ENTRY STV_DEFAULT"
_ZN7cutlass13device_kernelINS_4gemm6kernel13GemmUniversalIN4cute5tupleIJiiiiEEENS1_10collective13CollectiveMmaINS1_37MainloopSm90TmaGmmaWarpSpecializedFP8ILi14ENS5_IJNS4_1CILi2EEENSA_ILi1EEESC_EEENS1_35KernelTmaWarpSpecializedCooperativeEEENS5_IJNSA_ILi128EEENSA_ILi384EEENSA_ILi32EEEEEENS_12float_e4m3_tENS5_IJlSC_lEEESK_SL_NS4_8TiledMMAINS4_8MMA_AtomIJNS4_4SM904GMMA31MMA_64x192x32_F32E4M3E4M3_SS_TNILNSP_7ScaleInE1ELSR_1EEEEEENS4_6LayoutISD_NS5_IJSC_NSA_ILi0EEESV_EEEEENS5_IJNS4_10UnderscoreESY_SY_EEEEENS4_13SM90_TMA_LOADENS4_14ComposedLayoutINS4_7SwizzleILi1ELi4ELi3EEENS4_18smem_ptr_flag_bitsILi8EEENSU_INS5_IJNSA_ILi8EEESI_EEENS5_IJSI_SC_EEEEEEEvNS4_8identityENS4_23SM90_TMA_LOAD_MULTICASTES1B_vS1C_EENS_8epilogue10collective6detail29Sm90TmaWarpSpecializedAdapterINS1G_15DefaultEpilogueISK_SL_SL_NS1F_6thread17LinearCombinationISK_Li1EffLNS1K_9ScaleType4KindE0ELNS_15FloatRoundStyleE2ESK_EENS1_15EpilogueDefaultEEEEEvvEEEEvNT_6ParamsE:
[----:B------:R-:W0:Y:S02]  /*0000*/  LDC R1, c[0x0][0x28] ;  /* 0x00000a00ff017b82 */ /* 0x000e240000000800 */
[----:B0-----:R-:W-:Y:S01]  /*0010*/  VIADD R1, R1, 0xfffffcf8 ;  /* 0xfffffcf801017836 */ /* 0x001fe20000000000 */
[----:B------:R-:W0:Y:S01]  /*0020*/  S2R R4, SR_TID.X ;  /* 0x0000000000047919 */ /* 0x000e220000002100 */
[----:B------:R-:W-:Y:S01]  /*0030*/  ELECT P0, URZ, PT ;  /* 0x00000000003f782f */ /* 0x000fe20003800000 */
[----:B------:R-:W-:Y:S01]  /*0040*/  BSSY B0, `(.L_x_0) ;  /* 0x0000015000007945 */ /* 0x000fe20003800000 */
[--C-:B0-----:R-:W-:Y:S02]  /*0050*/  SHF.R.U32.HI R0, RZ, 0x5, R4.reuse ;  /* 0x00000005ff007819 */ /* 0x101fe40000011604 */
[----:B------:R-:W-:-:S03]  /*0060*/  SHF.R.U32.HI R2, RZ, 0x7, R4 ;  /* 0x00000007ff027819 */ /* 0x000fc60000011604 */
[----:B------:R-:W0:Y:S04]  /*0070*/  SHFL.IDX PT, R3, R0, RZ, 0x1f ;  /* 0x00001fff00037589 */ /* 0x000e2800000e0000 */
[----:B------:R-:W1:Y:S01]  /*0080*/  SHFL.IDX PT, R2, R2, RZ, 0x1f ;  /* 0x00001fff02027589 */ /* 0x000e6200000e0000 */
[----:B0-----:R-:W-:Y:S02]  /*0090*/  R2UR UR4, R3 ;  /* 0x00000000030472ca */ /* 0x001fe400000e0000 */
[----:B-1----:R-:W-:-:S11]  /*00a0*/  R2UR UR6, R2 ;  /* 0x00000000020672ca */ /* 0x002fd600000e0000 */
[----:B------:R-:W-:Y:S02]  /*00b0*/  USHF.R.S32.HI UR5, URZ, 0x1f, UR4 ;  /* 0x0000001f3f057899 */ /* 0x000fe40008011404 */
[----:B------:R-:W-:Y:S02]  /*00c0*/  ISETP.NE.OR P0, PT, RZ, UR4, !P0 ;  /* 0x00000004ff007c0c */ /* 0x000fe4000c705670 */
[----:B------:R-:W-:-:S04]  /*00d0*/  ULEA.HI UR5, UR5, UR4, URZ, 0x2 ;  /* 0x0000000405057291 */ /* 0x000fc8000f8f103f */
[----:B------:R-:W-:-:S04]  /*00e0*/  ULOP3.LUT UR5, UR5, 0xfffffffc, URZ, 0xc0, !UPT ;  /* 0xfffffffc05057892 */ /* 0x000fc8000f8ec03f */
[----:B------:R-:W-:-:S03]  /*00f0*/  UIADD3 UR8, UR4, -UR5, URZ ;  /* 0x8000000504087290 */ /* 0x000fc6000fffe03f */
[----:B------:R-:W-:Y:S09]  /*0100*/  @P0 BRA `(.L_x_1) ;  /* 0x0000000000200947 */ /* 0x000ff20003800000 */
[----:B------:R-:W-:Y:S02]  /*0110*/  ULDC.64 UR4, c[0x0][0x198] ;  /* 0x0000660000047ab9 */ /* 0x000fe40000000a00 */
[----:B------:R-:W-:Y:S02]  /*0120*/  UIADD3 UR10, UP0, UR4, 0xf0, URZ ;  /* 0x000000f0040a7890 */ /* 0x000fe4000ff1e03f */
[----:B------:R-:W-:Y:S02]  /*0130*/  UIADD3 UR4, UP1, UR4, 0x1f0, URZ ;  /* 0x000001f004047890 */ /* 0x000fe4000ff3e03f */
[----:B------:R-:W-:Y:S02]  /*0140*/  UIADD3.X UR11, URZ, UR5, URZ, UP0, !UPT ;  /* 0x000000053f0b7290 */ /* 0x000fe400087fe43f */
[----:B------:R-:W-:-:S07]  /*0150*/  UIADD3.X UR5, URZ, UR5, URZ, UP1, !UPT ;  /* 0x000000053f057290 */ /* 0x000fce0008ffe43f */
[----:B------:R0:W-:Y:S02]  /*0160*/  UTMACCTL.PF [UR10] ;  /* 0x000000000a0079b9 */ /* 0x0001e40008040000 */
[----:B------:R0:W-:Y:S02]  /*0170*/  UTMACCTL.PF [UR4] ;  /* 0x00000000040079b9 */ /* 0x0001e40008040000 */
[----:B0-----:R-:W-:Y:S01]  /*0180*/  NOP ;  /* 0x0000000000007918 */ /* 0x001fe20000000000 */
.L_x_1:
[----:B------:R-:W-:Y:S05]  /*0190*/  BSYNC B0 ;  /* 0x0000000000007941 */ /* 0x000fea0003800000 */
.L_x_0:
[----:B------:R-:W0:Y:S01]  /*01a0*/  SHFL.IDX PT, R3, R0, RZ, 0x1f ;  /* 0x00001fff00037589 */ /* 0x000e2200000e0000 */
[----:B------:R-:W-:Y:S01]  /*01b0*/  UISETP.NE.AND UP0, UPT, UR8, 0x3, UPT ;  /* 0x000000030800788c */ /* 0x000fe2000bf05270 */
[----:B------:R-:W-:Y:S01]  /*01c0*/  ISETP.NE.AND P1, PT, RZ, UR6, PT ;  /* 0x00000006ff007c0c */ /* 0x000fe2000bf25270 */
[----:B------:R-:W-:Y:S02]  /*01d0*/  UIADD3 UR10, UR6, -0x1, URZ ;  /* 0xffffffff060a7890 */ /* 0x000fe4000fffe03f */
[----:B------:R-:W-:Y:S02]  /*01e0*/  UISETP.EQ.OR UP0, UPT, UR8, URZ, !UP0 ;  /* 0x0000003f0800728c */ /* 0x000fe4000c702670 */
[----:B------:R-:W-:Y:S02]  /*01f0*/  UISETP.GE.U32.AND UP1, UPT, UR10, 0x2, UPT ;  /* 0x000000020a00788c */ /* 0x000fe4000bf26070 */
[----:B------:R-:W-:-:S04]  /*0200*/  UISETP.EQ.AND UP0, UPT, UR6, URZ, UP0 ;  /* 0x0000003f0600728c */ /* 0x000fc80008702270 */
[----:B------:R-:W-:-:S04]  /*0210*/  USEL UR13, URZ, 0x1, !UP0 ;  /* 0x000000013f0d7887 */ /* 0x000fc8000c000000 */
[----:B------:R-:W-:Y:S01]  /*0220*/  USEL UR13, UR13, 0x2, UP1 ;  /* 0x000000020d0d7887 */ /* 0x000fe20008800000 */
[----:B0-----:R-:W-:-:S13]  /*0230*/  ISETP.NE.AND P0, PT, R3, RZ, PT ;  /* 0x000000ff0300720c */ /* 0x001fda0003f05270 */
[----:B------:R-:W-:Y:S05]  /*0240*/  @P0 BRA `(.L_x_2) ;  /* 0x0000000000b40947 */ /* 0x000fea0003800000 */
[----:B------:R-:W-:Y:S01]  /*0250*/  ELECT P0, URZ, PT ;  /* 0x00000000003f782f */ /* 0x000fe20003800000 */
[----:B------:R-:W-:-:S12]  /*0260*/  BSSY B0, `(.L_x_2) ;  /* 0x000002b000007945 */ /* 0x000fd80003800000 */
[----:B------:R-:W-:Y:S05]  /*0270*/  @!P0 BRA `(.L_x_3) ;  /* 0x0000000000a48947 */ /* 0x000fea0003800000 */
[----:B------:R-:W0:Y:S01]  /*0280*/  S2UR UR9, SR_CgaCtaId ;  /* 0x00000000000979c3 */ /* 0x000e220000008800 */
[----:B------:R-:W-:Y:S01]  /*0290*/  UMOV UR4, 0x400 ;  /* 0x0000040000047882 */ /* 0x000fe20000000000 */
[----:B------:R-:W-:Y:S01]  /*02a0*/  UMOV UR5, 0x1 ;  /* 0x0000000100057882 */ /* 0x000fe20000000000 */
[----:B------:R-:W-:Y:S02]  /*02b0*/  UMOV UR6, 0x4 ;  /* 0x0000000400067882 */ /* 0x000fe40000000000 */
[----:B------:R-:W-:-:S04]  /*02c0*/  UIADD3 UR6, -UR6, 0x100000, URZ ;  /* 0x0010000006067890 */ /* 0x000fc8000fffe13f */
[----:B------:R-:W-:Y:S02]  /*02d0*/  USHF.L.U32 UR7, UR6, 0xb, URZ ;  /* 0x0000000b06077899 */ /* 0x000fe4000800063f */
[----:B------:R-:W-:Y:S02]  /*02e0*/  USHF.L.U32 UR6, UR6, 0x1, URZ ;  /* 0x0000000106067899 */ /* 0x000fe4000800063f */
[----:B0-----:R-:W-:Y:S02]  /*02f0*/  ULEA UR9, UR9, UR4, 0x18 ;  /* 0x0000000409097291 */ /* 0x001fe4000f8ec03f */
[----:B------:R-:W-:-:S04]  /*0300*/  UIADD3 UR4, -UR5, 0x100000, URZ ;  /* 0x0010000005047890 */ /* 0x000fc8000fffe13f */
[----:B------:R-:W-:Y:S02]  /*0310*/  USHF.L.U32 UR5, UR4, 0xb, URZ ;  /* 0x0000000b04057899 */ /* 0x000fe4000800063f */
[----:B------:R-:W-:Y:S01]  /*0320*/  USHF.L.U32 UR4, UR4, 0x1, URZ ;  /* 0x0000000104047899 */ /* 0x000fe2000800063f */
[----:B------:R-:W0:Y:S11]  /*0330*/  FENCE.VIEW.ASYNC.S ;  /* 0x00000000000073c6 */ /* 0x000e360000000000 */
[----:B0-----:R0:W1:Y:S01]  /*0340*/  SYNCS.EXCH.64 URZ, [UR9], UR4 ;  /* 0x00000004093f75b2 */ /* 0x0010620008000100 */
[----:B------:R0:W2:Y:S01]  /*0350*/  SYNCS.EXCH.64 URZ, [UR9+0x70], UR6 ;  /* 0x00007006093f75b2 */ /* 0x0000a20008000100 */
[----:B------:R0:W3:Y:S01]  /*0360*/  SYNCS.EXCH.64 URZ, [UR9+0x8], UR4 ;  /* 0x00000804093f75b2 */ /* 0x0000e20008000100 */
[----:B------:R0:W4:Y:S01]  /*0370*/  SYNCS.EXCH.64 URZ, [UR9+0x78], UR6 ;  /* 0x00007806093f75b2 */ /* 0x0001220008000100 */
[----:B------:R0:W0:Y:S01]  /*0380*/  SYNCS.EXCH.64 URZ, [UR9+0x10], UR4 ;  /* 0x00001004093f75b2 */ /* 0x0000220008000100 */
        /* <DEDUP_REMOVED lines=23> */
[----:B-1234-:R-:W-:Y:S01]  /*0500*/  NOP ;  /* 0x0000000000007918 */ /* 0x01efe20000000000 */
.L_x_3:
[----:B0-----:R-:W-:Y:S05]  /*0510*/  BSYNC B0 ;  /* 0x0000000000007941 */ /* 0x001fea0003800000 */
.L_x_2:
[----:B------:R-:W-:Y:S01]  /*0520*/  SHF.R.S32.HI R2, RZ, 0x1f, R4 ;  /* 0x0000001fff027819 */ /* 0x000fe20000011404 */
[----:B------:R-:W0:Y:S01]  /*0530*/  SHFL.IDX PT, R0, R0, RZ, 0x1f ;  /* 0x00001fff00007589 */ /* 0x000e2200000e0000 */
[----:B------:R-:W1:Y:S01]  /*0540*/  S2UR UR9, SR_CTAID.X ;  /* 0x00000000000979c3 */ /* 0x000e620000002500 */
[----:B------:R-:W-:Y:S02]  /*0550*/  ELECT P0, URZ, PT ;  /* 0x00000000003f782f */ /* 0x000fe40003800000 */
[----:B------:R-:W-:Y:S01]  /*0560*/  LEA.HI R2, R2, R4, RZ, 0x7 ;  /* 0x0000000402027211 */ /* 0x000fe200078f38ff */
[----:B------:R-:W-:Y:S01]  /*0570*/  ULDC UR4, c[0x0][0x150] ;  /* 0x0000540000047ab9 */ /* 0x000fe20000000800 */
[----:B------:R-:W-:Y:S01]  /*0580*/  SHF.R.S32.HI R6, RZ, 0x1f, R3 ;  /* 0x0000001fff067819 */ /* 0x000fe20000011403 */
[----:B------:R-:W-:Y:S01]  /*0590*/  NOP ;  /* 0x0000000000007918 */ /* 0x000fe20000000000 */
[----:B------:R-:W-:Y:S01]  /*05a0*/  LOP3.LUT R2, R2, 0xffffff80, RZ, 0xc0, !PT ;  /* 0xffffff8002027812 */ /* 0x000fe200078ec0ff */
[----:B------:R-:W-:Y:S01]  /*05b0*/  NOP ;  /* 0x0000000000007918 */ /* 0x000fe20000000000 */
[----:B------:R-:W-:Y:S01]  /*05c0*/  LEA.HI R6, R6, R3, RZ, 0x2 ;  /* 0x0000000306067211 */ /* 0x000fe200078f10ff */
[----:B------:R-:W2:Y:S02]  /*05d0*/  LDC R8, c[0x0][0x144] ;  /* 0x00005100ff087b82 */ /* 0x000ea40000000800 */
[----:B------:R-:W-:Y:S01]  /*05e0*/  IMAD.IADD R4, R4, 0x1, -R2 ;  /* 0x0000000104047824 */ /* 0x000fe200078e0a02 */
[----:B------:R-:W-:Y:S01]  /*05f0*/  LOP3.LUT R6, R6, 0x3ffffffc, RZ, 0xc0, !PT ;  /* 0x3ffffffc06067812 */ /* 0x000fe200078ec0ff */
[----:B------:R-:W3:Y:S03]  /*0600*/  S2R R2, SR_CTAID.Y ;  /* 0x0000000000027919 */ /* 0x000ee60000002600 */
[----:B------:R-:W-:Y:S01]  /*0610*/  SHF.R.S32.HI R5, RZ, 0x1f, R4 ;  /* 0x0000001fff057819 */ /* 0x000fe20000011404 */
[----:B------:R-:W-:Y:S01]  /*0620*/  IMAD.IADD R6, R3, 0x1, -R6 ;  /* 0x0000000103067824 */ /* 0x000fe200078e0a06 */
[----:B------:R-:W4:Y:S02]  /*0630*/  LDC R13, c[0x0][0x148] ;  /* 0x00005200ff0d7b82 */ /* 0x000f240000000800 */
[----:B------:R-:W-:-:S02]  /*0640*/  LEA.HI R5, R5, R4, RZ, 0x3 ;  /* 0x0000000405057211 */ /* 0x000fc400078f18ff */
[----:B0-----:R-:W-:Y:S02]  /*0650*/  ISETP.NE.OR P0, PT, R0, RZ, !P0 ;  /* 0x000000ff0000720c */ /* 0x001fe40004705670 */
[--C-:B------:R-:W-:Y:S02]  /*0660*/  SHF.R.S32.HI R0, RZ, 0x3, R5.reuse ;  /* 0x00000003ff007819 */ /* 0x100fe40000011405 */
[----:B------:R-:W-:Y:S02]  /*0670*/  SHF.R.S32.HI R5, RZ, 0x1f, R5 ;  /* 0x0000001fff057819 */ /* 0x000fe40000011405 */
[----:B-1----:R-:W-:Y:S02]  /*0680*/  I2FP.F32.U32 R7, UR9 ;  /* 0x0000000900077c45 */ /* 0x002fe40008201000 */
[----:B------:R-:W-:-:S03]  /*0690*/  LEA.HI R5, R5, R0, RZ, 0x2 ;  /* 0x0000000005057211 */ /* 0x000fc600078f10ff */
[----:B------:R-:W-:Y:S01]  /*06a0*/  FMUL R7, R7, UR4 ;  /* 0x0000000407077c20 */ /* 0x000fe20008400000 */
[----:B------:R-:W-:Y:S01]  /*06b0*/  LOP3.LUT R5, R5, 0xfffffffc, RZ, 0xc0, !PT ;  /* 0xfffffffc05057812 */ /* 0x000fe200078ec0ff */
[----:B------:R-:W-:Y:S01]  /*06c0*/  VOTEU.ALL UP0, P0 ;  /* 0x00000000003f7886 */ /* 0x000fe20000000000 */
[----:B------:R-:W-:Y:S01]  /*06d0*/  ULDC UR4, c[0x0][0x154] ;  /* 0x0000550000047ab9 */ /* 0x000fe20000000800 */
[----:B------:R-:W-:Y:S02]  /*06e0*/  VOTEU.ALL UP1, P0 ;  /* 0x00000000003f7886 */ /* 0x000fe40000020000 */
[----:B------:R-:W0:Y:S01]  /*06f0*/  F2I.U32.TRUNC.NTZ R7, R7 ;  /* 0x0000000700077305 */ /* 0x000e22000020f000 */
[----:B------:R-:W-:Y:S01]  /*0700*/  IMAD.IADD R5, R0, 0x1, -R5 ;  /* 0x0000000100057824 */ /* 0x000fe200078e0a05 */
[----:B------:R-:W1:Y:S01]  /*0710*/  @!UP0 S2UR UR7, SR_CgaCtaId ;  /* 0x00000000000789c3 */ /* 0x000e620000008800 */
[----:B------:R-:W-:Y:S02]  /*0720*/  @!UP0 UMOV UR6, 0x400 ;  /* 0x0000040000068882 */ /* 0x000fe40000000000 */
[----:B------:R-:W-:Y:S01]  /*0730*/  IMAD R5, R6, 0x4, R5 ;  /* 0x0000000406057824 */ /* 0x000fe200078e0205 */
[----:B---3--:R-:W-:-:S04]  /*0740*/  I2FP.F32.U32 R6, R2 ;  /* 0x0000000200067245 */ /* 0x008fc80000201000 */
[----:B------:R-:W-:Y:S01]  /*0750*/  LEA.HI R0, R5, R5, RZ, 0x1 ;  /* 0x0000000505007211 */ /* 0x000fe200078f08ff */
[----:B------:R-:W-:Y:S01]  /*0760*/  FMUL R6, R6, UR4 ;  /* 0x0000000406067c20 */ /* 0x000fe20008400000 */
[----:B------:R-:W-:Y:S02]  /*0770*/  UMOV UR4, 0x20 ;  /* 0x0000002000047882 */ /* 0x000fe40000000000 */
[----:B------:R-:W-:Y:S01]  /*0780*/  LOP3.LUT R0, R0, 0xfffffffe, RZ, 0xc0, !PT ;  /* 0xfffffffe00007812 */ /* 0x000fe200078ec0ff */
[----:B0-----:R-:W-:Y:S01]  /*0790*/  IMAD.MOV R11, RZ, RZ, -R7 ;  /* 0x000000ffff0b7224 */ /* 0x001fe200078e0a07 */
[----:B------:R-:W-:-:S04]  /*07a0*/  @!UP0 UIADD3 UR4, -UR4, 0x100000, URZ ;  /* 0x0010000004048890 */ /* 0x000fc8000fffe13f */
[----:B------:R-:W-:Y:S02]  /*07b0*/  @!UP0 USHF.L.U32 UR5, UR4, 0xb, URZ ;  /* 0x0000000b04058899 */ /* 0x000fe4000800063f */
[----:B------:R-:W-:Y:S01]  /*07c0*/  @!UP0 USHF.L.U32 UR4, UR4, 0x1, URZ ;  /* 0x0000000104048899 */ /* 0x000fe2000800063f */
[----:B------:R-:W0:Y:S01]  /*07d0*/  F2I.U32.TRUNC.NTZ R6, R6 ;  /* 0x0000000600067305 */ /* 0x000e22000020f000 */
[----:B------:R-:W3:Y:S01]  /*07e0*/  LDC R7, c[0x0][0x140] ;  /* 0x00005000ff077b82 */ /* 0x000ee20000000800 */
[----:B--2---:R-:W-:Y:S02]  /*07f0*/  IMAD R11, R8, R11, UR9 ;  /* 0x00000009080b7e24 */ /* 0x004fe4000f8e020b */
[----:B------:R-:W-:-:S05]  /*0800*/  IMAD.IADD R0, R5, 0x1, -R0 ;  /* 0x0000000105007824 */ /* 0x000fca00078e0a00 */
[----:B------:R-:W-:Y:S01]  /*0810*/  ISETP.NE.AND P2, PT, R0, R11, PT ;  /* 0x0000000b0000720c */ /* 0x000fe20003f45270 */
[C---:B------:R-:W-:Y:S01]  /*0820*/  IMAD.SHL.U32 R0, R5.reuse, 0x4, RZ ;  /* 0x0000000405007824 */ /* 0x040fe200078e00ff */
[----:B-1----:R-:W-:Y:S01]  /*0830*/  @!UP0 ULEA UR6, UR7, UR6, 0x18 ;  /* 0x0000000607068291 */ /* 0x002fe2000f8ec03f */
[----:B------:R-:W-:Y:S01]  /*0840*/  VOTEU.ALL UP0, P0 ;  /* 0x00000000003f7886 */ /* 0x000fe20000000000 */
[----:B------:R-:W-:Y:S01]  /*0850*/  LOP3.LUT P0, RZ, R4, 0x7, RZ, 0xc0, !PT ;  /* 0x0000000704ff7812 */ /* 0x000fe2000780c0ff */
[----:B0-----:R-:W-:Y:S01]  /*0860*/  IMAD.MOV R14, RZ, RZ, -R6 ;  /* 0x000000ffff0e7224 */ /* 0x001fe200078e0a06 */
[----:B------:R-:W-:-:S03]  /*0870*/  LOP3.LUT R9, R5, 0xc, R0, 0x78, !PT ;  /* 0x0000000c05097812 */ /* 0x000fc600078e7800 */
[----:B----4-:R-:W-:Y:S01]  /*0880*/  IMAD R5, R13, R14, R2 ;  /* 0x0000000e0d057224 */ /* 0x010fe200078e0202 */
[C---:B------:R-:W-:Y:S01]  /*0890*/  ISETP.LT.U32.AND P0, PT, R9.reuse, 0x2, !P0 ;  /* 0x000000020900780c */ /* 0x040fe20004701070 */
[----:B------:R0:W-:Y:S02]  /*08a0*/  STL [R1+0x27c], R9 ;  /* 0x00027c0901007387 */ /* 0x0001e40000100800 */
[----:B------:R-:W-:Y:S02]  /*08b0*/  @P2 LEA.HI R0, R9, R9, RZ, 0x1 ;  /* 0x0000000909002211 */ /* 0x000fe400078f08ff */
[----:B------:R-:W1:Y:S02]  /*08c0*/  FENCE.VIEW.ASYNC.S ;  /* 0x00000000000073c6 */ /* 0x000e640000000000 */
[----:B-1----:R0:W1:Y:S01]  /*08d0*/  @!UP0 SYNCS.EXCH.64 URZ, [UR6+0xf0], UR4 ;  /* 0x0000f004063f85b2 */ /* 0x0020620008000100 */
[----:B---3--:R-:W-:Y:S02]  /*08e0*/  ISETP.EQ.U32.AND P4, PT, R7, 0x1, PT ;  /* 0x000000010700780c */ /* 0x008fe40003f82070 */
[----:B------:R-:W-:-:S04]  /*08f0*/  @P2 SHF.R.S32.HI R0, RZ, 0x1, R0 ;  /* 0x00000001ff002819 */ /* 0x000fc80000011400 */
[----:B------:R-:W-:Y:S01]  /*0900*/  @P2 ISETP.NE.AND P3, PT, R0, R5, PT ;  /* 0x000000050000220c */ /* 0x000fe20003f65270 */
[----:B------:R-:W-:Y:S01]  /*0910*/  IMAD.MOV.U32 R0, RZ, RZ, 0x1 ;  /* 0x00000001ff007424 */ /* 0x000fe200078e00ff */
[----:B------:R-:W-:Y:S02]  /*0920*/  SEL R5, RZ, 0x1, !P0 ;  /* 0x00000001ff057807 */ /* 0x000fe40004000000 */
[----:B------:R-:W-:-:S04]  /*0930*/  @P2 SEL R0, RZ, 0x1, P3 ;  /* 0x00000001ff002807 */ /* 0x000fc80001800000 */
[----:B------:R-:W-:Y:S01]  /*0940*/  LOP3.LUT R0, R0, R5, RZ, 0xc0, !PT ;  /* 0x0000000500007212 */ /* 0x000fe200078ec0ff */
[----:B------:R0:W2:Y:S01]  /*0950*/  @!UP1 SYNCS.EXCH.64 URZ, [UR6+0xf8], UR4 ;  /* 0x0000f804063f95b2 */ /* 0x0000a20008000100 */
[----:B------:R-:W-:-:S03]  /*0960*/  NOP ;  /* 0x0000000000007918 */ /* 0x000fc60000000000 */
[----:B------:R0:W-:Y:S01]  /*0970*/  STL [R1+0x278], R0 ;  /* 0x0002780001007387 */ /* 0x0001e20000100800 */
[----:B-1----:R-:W-:Y:S05]  /*0980*/  @!P4 BRA `(.L_x_4) ;  /* 0x000000000008c947 */ /* 0x002fea0003800000 */
[----:B--2---:R-:W-:Y:S01]  /*0990*/  UCGABAR_ARV ;  /* 0x00000000000079c7 */ /* 0x004fe20008000000 */
[----:B------:R-:W-:Y:S05]  /*09a0*/  BRA `(.L_x_5) ;  /* 0x0000000000047947 */ /* 0x000fea0003800000 */
.L_x_4:
[----:B--2---:R-:W-:Y:S01]  /*09b0*/  NOP ;  /* 0x0000000000007918 */ /* 0x004fe20000000000 */
.L_x_5:
[----:B0-----:R-:W0:Y:S01]  /*09c0*/  LDC R0, c[0x0][0x65c] ;  /* 0x00019700ff007b82 */ /* 0x001e220000000800 */
[----:B------:R-:W-:Y:S02]  /*09d0*/  IMAD.U32 R4, RZ, RZ, UR9 ;  /* 0x00000009ff047e24 */ /* 0x000fe4000f8e00ff */
[----:B------:R-:W-:Y:S01]  /*09e0*/  IMAD.MOV.U32 R5, RZ, RZ, RZ ;  /* 0x000000ffff057224 */ /* 0x000fe200078e00ff */
[----:B0-----:R-:W-:-:S13]  /*09f0*/  ISETP.NE.AND P3, PT, R0, 0x1, PT ;  /* 0x000000010000780c */ /* 0x001fda0003f65270 */
[----:B------:R-:W0:Y:S01]  /*0a00*/  @P3 LDC R7, c[0x0][0x10] ;  /* 0x00000400ff073b82 */ /* 0x000e220000000800 */
[----:B------:R-:W-:Y:S02]  /*0a10*/  @P3 IMAD.MOV.U32 R3, RZ, RZ, RZ ;  /* 0x000000ffff033224 */ /* 0x000fe400078e00ff */
[----:B------:R-:W-:-:S05]  /*0a20*/  @P3 IMAD.MOV.U32 R15, RZ, RZ, RZ ;  /* 0x000000ffff0f3224 */ /* 0x000fca00078e00ff */
[----:B------:R-:W1:Y:S01]  /*0a30*/  @!P3 LDC R9, c[0x0][0xc] ;  /* 0x00000300ff09bb82 */ /* 0x000e620000000800 */
[----:B0-----:R-:W-:-:S04]  /*0a40*/  @P3 IMAD.WIDE.U32 R6, R7, UR9, R2 ;  /* 0x0000000907063c25 */ /* 0x001fc8000f8e0002 */
[----:B------:R-:W-:Y:S02]  /*0a50*/  @P3 IMAD.MOV.U32 R8, RZ, RZ, R6 ;  /* 0x000000ffff083224 */ /* 0x000fe400078e0006 */
[----:B------:R-:W-:Y:S02]  /*0a60*/  @P3 IMAD.IADD R16, R7, 0x1, R15 ;  /* 0x0000000107103824 */ /* 0x000fe400078e020f */
[----:B-1----:R-:W-:-:S04]  /*0a70*/  @!P3 IMAD.WIDE.U32 R4, R2, R9, R4 ;  /* 0x000000090204b225 */ /* 0x002fc800078e0004 */
[----:B------:R-:W-:Y:S02]  /*0a80*/  @!P3 IMAD.MOV.U32 R8, RZ, RZ, R4 ;  /* 0x000000ffff08b224 */ /* 0x000fe400078e0004 */
[----:B------:R-:W-:-:S03]  /*0a90*/  @!P3 IMAD.MOV.U32 R16, RZ, RZ, R5 ;  /* 0x000000ffff10b224 */ /* 0x000fc600078e0005 */
[----:B------:R0:W-:Y:S04]  /*0aa0*/  STL [R1+0x284], R8 ;  /* 0x0002840801007387 */ /* 0x0001e80000100800 */
[----:B------:R0:W-:Y:S01]  /*0ab0*/  STL [R1+0x280], R16 ;  /* 0x0002801001007387 */ /* 0x0001e20000100800 */
[----:B------:R-:W-:Y:S05]  /*0ac0*/  @!P4 BRA `(.L_x_6) ;  /* 0x00000000000cc947 */ /* 0x000fea0003800000 */
[----:B------:R-:W-:Y:S01]  /*0ad0*/  UCGABAR_WAIT ;  /* 0x0000000000007dc7 */ /* 0x000fe20008000000 */
[----:B------:R-:W-:Y:S01]  /*0ae0*/  CCTL.IVALL ;  /* 0x00000000ff00798f */ /* 0x000fe20002000000 */
[----:B------:R-:W-:Y:S05]  /*0af0*/  BRA `(.L_x_7) ;  /* 0x0000000000047947 */ /* 0x000fea0003800000 */
.L_x_6:
[----:B------:R-:W-:Y:S06]  /*0b00*/  BAR.SYNC.DEFER_BLOCKING 0x0 ;  /* 0x0000000000007b1d */ /* 0x000fec0000010000 */
.L_x_7:
[----:B------:R-:W-:Y:S05]  /*0b10*/  @!P1 BRA `(.L_x_8) ;  /* 0x0000018400209947 */ /* 0x000fea0003800000 */
[----:B------:R-:W-:-:S06]  /*0b20*/  UISETP.GT.U32.AND UP0, UPT, UR10, 0x1, UPT ;  /* 0x000000010a00788c */ /* 0x000fcc000bf04070 */
[----:B------:R-:W-:-:S13]  /*0b30*/  PLOP3.LUT P0, PT, PT, PT, UP0, 0x80, 0x0 ;  /* 0x000000000000781c */ /* 0x000fda0003f0f008 */
[----:B------:R-:W-:Y:S05]  /*0b40*/  @P0 EXIT ;  /* 0x000000000000094d */ /* 0x000fea0003800000 */
[----:B------:R-:W-:Y:S01]  /*0b50*/  IMAD.MOV.U32 R5, RZ, RZ, -0x1 ;  /* 0xffffffffff057424 */ /* 0x000fe200078e00ff */
[----:B------:R-:W-:Y:S01]  /*0b60*/  ULDC.64 UR4, c[0x0][0x650] ;  /* 0x0001940000047ab9 */ /* 0x000fe20000000a00 */
[----:B------:R-:W-:Y:S01]  /*0b70*/  IMAD.MOV.U32 R4, RZ, RZ, -0x1 ;  /* 0xffffffffff047424 */ /* 0x000fe200078e00ff */
[----:B------:R-:W-:Y:S01]  /*0b80*/  ISETP.GE.U32.AND P0, PT, R8, UR4, PT ;  /* 0x0000000408007c0c */ /* 0x000fe2000bf06070 */
[----:B------:R-:W-:Y:S01]  /*0b90*/  UMOV UR10, 0xffffffff ;  /* 0xffffffff000a7882 */ /* 0x000fe20000000000 */
[----:B------:R1:W-:Y:S01]  /*0ba0*/  STL [R1+0x28c], R5 ;  /* 0x00028c0501007387 */ /* 0x0003e20000100800 */
[----:B------:R-:W-:Y:S02]  /*0bb0*/  PRMT R0, RZ, 0x7610, R0 ;  /* 0x00007610ff007816 */ /* 0x000fe40000000000 */
[----:B------:R-:W-:Y:S01]  /*0bc0*/  ISETP.GE.U32.AND.EX P0, PT, R16, UR5, PT, P0 ;  /* 0x0000000510007c0c */ /* 0x000fe2000bf06100 */
[----:B------:R1:W-:-:S12]  /*0bd0*/  STL [R1+0x288], R4 ;  /* 0x0002880401007387 */ /* 0x0003d80000100800 */
[----:B-1----:R-:W-:Y:S05]  /*0be0*/  @P0 BRA `(.L_x_9) ;  /* 0x00000004003c0947 */ /* 0x002fea0003800000 */
[----:B------:R-:W-:Y:S01]  /*0bf0*/  ULDC.64 UR14, c[0x0][0x628] ;  /* 0x00018a00000e7ab9 */ /* 0x000fe20000000a00 */
[----:B------:R-:W1:Y:S01]  /*0c00*/  LDC.64 R6, c[0x0][0x620] ;  /* 0x00018800ff067b82 */ /* 0x000e620000000a00 */
[----:B------:R-:W-:Y:S01]  /*0c10*/  ISETP.NE.U32.AND P0, PT, RZ, UR14, PT ;  /* 0x0000000eff007c0c */ /* 0x000fe2000bf05070 */
[----:B------:R-:W-:Y:S01]  /*0c20*/  ULDC UR11, c[0x0][0x630] ;  /* 0x00018c00000b7ab9 */ /* 0x000fe20000000800 */
[----:B------:R-:W-:Y:S02]  /*0c30*/  R2UR UR4, R8 ;  /* 0x00000000080472ca */ /* 0x000fe400000e0000 */
[----:B------:R-:W-:Y:S02]  /*0c40*/  ISETP.NE.AND.EX P0, PT, RZ, UR15, PT, P0 ;  /* 0x0000000fff007c0c */ /* 0x000fe4000bf05300 */
[----:B------:R-:W-:-:S11]  /*0c50*/  R2UR UR5, R16 ;  /* 0x00000000100572ca */ /* 0x000fd600000e0000 */
[----:B------:R-:W-:Y:S05]  /*0c60*/  @!P0 BRA `(.L_x_10) ;  /* 0x0000000000308947 */ /* 0x000fea0003800000 */
[----:B------:R-:W-:Y:S01]  /*0c70*/  R2UR UR4, R8 ;  /* 0x00000000080472ca */ /* 0x000fe200000e0000 */
[----:B------:R-:W-:Y:S01]  /*0c80*/  ULDC UR8, c[0x0][0x634] ;  /* 0x00018d0000087ab9 */ /* 0x000fe20000000800 */
[----:B------:R-:W-:-:S11]  /*0c90*/  R2UR UR10, R16 ;  /* 0x00000000100a72ca */ /* 0x000fd600000e0000 */
[----:B------:R-:W-:-:S04]  /*0ca0*/  UIADD3 UR8, UP0, UR4, UR8, URZ ;  /* 0x0000000804087290 */ /* 0x000fc8000ff1e03f */
[----:B------:R-:W-:-:S04]  /*0cb0*/  UIADD3.X UR10, URZ, UR10, URZ, UP0, !UPT ;  /* 0x0000000a3f0a7290 */ /* 0x000fc800087fe43f */
[----:B------:R-:W-:-:S04]  /*0cc0*/  UIMAD.WIDE.U32 UR4, UR10, UR14, URZ ;  /* 0x0000000e0a0472a5 */ /* 0x000fc8000f8e003f */
[----:B------:R-:W-:Y:S02]  /*0cd0*/  UIMAD.WIDE.U32 UR6, UP0, UR8, UR15, UR4 ;  /* 0x0000000f080672a5 */ /* 0x000fe4000f800004 */
[----:B------:R-:W-:Y:S02]  /*0ce0*/  UIMAD.WIDE.U32 UR4, UR8, UR14, URZ ;  /* 0x0000000e080472a5 */ /* 0x000fe4000f8e003f */
[----:B------:R-:W-:Y:S02]  /*0cf0*/  UIADD3.X UR9, URZ, URZ, URZ, UP0, !UPT ;  /* 0x0000003f3f097290 */ /* 0x000fe400087fe43f */
[----:B------:R-:W-:Y:S01]  /*0d00*/  UIADD3 URZ, UP0, UR5, UR6, URZ ;  /* 0x00000006053f7290 */ /* 0x000fe2000ff1e03f */
[----:B------:R-:W-:-:S03]  /*0d10*/  UMOV UR8, UR7 ;  /* 0x0000000700087c82 */ /* 0x000fc60008000000 */
[----:B------:R-:W-:-:S12]  /*0d20*/  UIMAD.WIDE.U32.X UR4, UR10, UR15, UR8, UP0 ;  /* 0x0000000f0a0472a5 */ /* 0x000fd800080e0408 */
.L_x_10:
[----:B------:R-:W-:Y:S01]  /*0d30*/  USHF.R.U64 UR10, UR4, UR11, UR5 ;  /* 0x0000000b040a7299 */ /* 0x000fe20008001205 */
[----:B------:R-:W2:Y:S01]  /*0d40*/  LDC.64 R20, c[0x0][0x640] ;  /* 0x00019000ff147b82 */ /* 0x000ea20000000a00 */
[----:B------:R-:W-:Y:S01]  /*0d50*/  USHF.R.U32.HI UR4, URZ, UR11, UR5 ;  /* 0x0000000b3f047299 */ /* 0x000fe20008011605 */
[----:B------:R-:W-:Y:S02]  /*0d60*/  IMAD.MOV.U32 R4, RZ, RZ, R8 ;  /* 0x000000ffff047224 */ /* 0x000fe400078e0008 */
[----:B------:R-:W-:Y:S01]  /*0d70*/  IMAD R14, R13, R14, R2 ;  /* 0x0000000e0d0e7224 */ /* 0x000fe200078e0202 */
[----:B------:R-:W-:Y:S01]  /*0d80*/  IADD3 R3, P0, RZ, -UR10, RZ ;  /* 0x8000000aff037c10 */ /* 0x000fe2000ff1e0ff */
[----:B------:R-:W-:Y:S02]  /*0d90*/  IMAD.MOV.U32 R13, RZ, RZ, 0x1 ;  /* 0x00000001ff0d7424 */ /* 0x000fe400078e00ff */
[----:B------:R-:W3:Y:S02]  /*0da0*/  LDC R10, c[0x0][0x618] ;  /* 0x00018600ff0a7b82 */ /* 0x000ee40000000800 */
[----:B------:R-:W-:-:S04]  /*0db0*/  IMAD.X R5, RZ, RZ, ~UR4, P0 ;  /* 0x80000004ff057e24 */ /* 0x000fc800080e06ff */
[-C--:B-1----:R-:W-:Y:S02]  /*0dc0*/  IMAD R0, R5, R6.reuse, RZ ;  /* 0x0000000605007224 */ /* 0x082fe400078e02ff */
[----:B------:R-:W1:Y:S01]  /*0dd0*/  LDC R12, c[0x0][0x608] ;  /* 0x00018200ff0c7b82 */ /* 0x000e620000000800 */
[----:B------:R-:W-:Y:S02]  /*0de0*/  IMAD.MOV.U32 R5, RZ, RZ, R16 ;  /* 0x000000ffff057224 */ /* 0x000fe400078e0010 */
[----:B------:R-:W-:-:S05]  /*0df0*/  IMAD.WIDE.U32 R4, R3, R6, R4 ;  /* 0x0000000603047225 */ /* 0x000fca00078e0004 */
[----:B------:R-:W4:Y:S01]  /*0e00*/  LDC R18, c[0x0][0x658] ;  /* 0x00019600ff127b82 */ /* 0x000f220000000800 */
[----:B------:R-:W-:Y:S01]  /*0e10*/  IMAD R3, R3, R7, R0 ;  /* 0x0000000703037224 */ /* 0x000fe200078e0200 */
[----:B--2---:R-:W-:-:S03]  /*0e20*/  ISETP.NE.U32.AND P0, PT, R20, RZ, PT ;  /* 0x000000ff1400720c */ /* 0x004fc60003f05070 */
[----:B------:R-:W-:Y:S01]  /*0e30*/  IMAD.IADD R3, R5, 0x1, R3 ;  /* 0x0000000105037824 */ /* 0x000fe200078e0203 */
[----:B------:R-:W-:Y:S01]  /*0e40*/  ISETP.NE.AND.EX P0, PT, R21, RZ, PT, P0 ;  /* 0x000000ff1500720c */ /* 0x000fe20003f05300 */
[----:B------:R-:W-:Y:S01]  /*0e50*/  IMAD.MOV.U32 R5, RZ, RZ, -0x1 ;  /* 0xffffffffff057424 */ /* 0x000fe200078e00ff */
[----:B0-----:R-:W0:Y:S02]  /*0e60*/  LDC R16, c[0x0][0x600] ;  /* 0x00018000ff107b82 */ /* 0x001e240000000800 */
[-CC-:B---3--:R-:W-:Y:S02]  /*0e70*/  SHF.R.U64 R8, R4, R10.reuse, R3.reuse ;  /* 0x0000000a04087219 */ /* 0x188fe40000001203 */
[----:B------:R-:W-:-:S04]  /*0e80*/  SHF.R.U32.HI R3, RZ, R10, R3 ;  /* 0x0000000aff037219 */ /* 0x000fc80000011603 */
[----:B------:R-:W2:Y:S01]  /*0e90*/  LDC R15, c[0x0][0x648] ;  /* 0x00019200ff0f7b82 */ /* 0x000ea20000000800 */
[-CC-:B-1----:R-:W-:Y:S02]  /*0ea0*/  SHF.R.U64 R23, R8, R12.reuse, R3.reuse ;  /* 0x0000000c08177219 */ /* 0x182fe40000001203 */
[----:B------:R-:W-:-:S05]  /*0eb0*/  SHF.R.U32.HI R3, RZ, R12, R3 ;  /* 0x0000000cff037219 */ /* 0x000fca0000011603 */
[----:B------:R-:W1:Y:S01]  /*0ec0*/  LDC R17, c[0x0][0x638] ;  /* 0x00018e00ff117b82 */ /* 0x000e620000000800 */
[-CC-:B----4-:R-:W-:Y:S02]  /*0ed0*/  SHF.R.U64 R10, R23, R18.reuse, R3.reuse ;  /* 0x00000012170a7219 */ /* 0x190fe40000001203 */
[-C--:B------:R-:W-:Y:S02]  /*0ee0*/  SHF.L.U32 R0, R5, R18.reuse, RZ ;  /* 0x0000001205007219 */ /* 0x080fe400000006ff */
[----:B------:R-:W-:Y:S01]  /*0ef0*/  SHF.R.U32.HI R3, RZ, R18, R3 ;  /* 0x00000012ff037219 */ /* 0x000fe20000011603 */
[----:B------:R-:W-:Y:S01]  /*0f00*/  IMAD.MOV.U32 R2, RZ, RZ, R10 ;  /* 0x000000ffff027224 */ /* 0x000fe200078e000a */
[----:B------:R-:W-:Y:S01]  /*0f10*/  LOP3.LUT R0, RZ, R0, RZ, 0x33, !PT ;  /* 0x00000000ff007212 */ /* 0x000fe200078e33ff */
[----:B------:R-:W3:Y:S01]  /*0f20*/  LDC R19, c[0x0][0x610] ;  /* 0x00018400ff137b82 */ /* 0x000ee20000000800 */
[----:B------:R-:W-:Y:S05]  /*0f30*/  @!P0 BRA `(.L_x_11) ;  /* 0x0000000000288947 */ /* 0x000fea0003800000 */
[----:B------:R-:W4:Y:S02]  /*0f40*/  LDC R7, c[0x0][0x64c] ;  /* 0x00019300ff077b82 */ /* 0x000f240000000800 */
[----:B----4-:R-:W-:-:S05]  /*0f50*/  IADD3 R7, P0, R10, R7, RZ ;  /* 0x000000070a077210 */ /* 0x010fca0007f1e0ff */
[----:B------:R-:W-:-:S04]  /*0f60*/  IMAD.X R9, RZ, RZ, R3, P0 ;  /* 0x000000ffff097224 */ /* 0x000fc800000e0603 */
[----:B------:R-:W-:-:S04]  /*0f70*/  IMAD.WIDE.U32 R2, R9, R20, RZ ;  /* 0x0000001409027225 */ /* 0x000fc800078e00ff */
[----:B------:R-:W-:-:S04]  /*0f80*/  IMAD.WIDE.U32 R4, P0, R7, R21, R2 ;  /* 0x0000001507047225 */ /* 0x000fc80007800002 */
[----:B------:R-:W-:-:S04]  /*0f90*/  IMAD.WIDE.U32 R2, R7, R20, RZ ;  /* 0x0000001407027225 */ /* 0x000fc800078e00ff */
[----:B------:R-:W-:Y:S01]  /*0fa0*/  IMAD.X R7, RZ, RZ, RZ, P0 ;  /* 0x000000ffff077224 */ /* 0x000fe200000e06ff */
[----:B------:R-:W-:Y:S01]  /*0fb0*/  IADD3 RZ, P0, R3, R4, RZ ;  /* 0x0000000403ff7210 */ /* 0x000fe20007f1e0ff */
[----:B------:R-:W-:-:S04]  /*0fc0*/  IMAD.MOV.U32 R6, RZ, RZ, R5 ;  /* 0x000000ffff067224 */ /* 0x000fc800078e0005 */
[----:B------:R-:W-:-:S08]  /*0fd0*/  IMAD.WIDE.U32.X R2, R9, R21, R6, P0 ;  /* 0x0000001509027225 */ /* 0x000fd000000e0406 */
.L_x_11:
[----:B--2---:R-:W-:Y:S01]  /*0fe0*/  SHF.R.U64 R4, R2, R15, R3 ;  /* 0x0000000f02047219 */ /* 0x004fe20000001203 */
[----:B0-----:R-:W-:Y:S01]  /*0ff0*/  VIADD R5, R16, 0xffffffff ;  /* 0xffffffff10057836 */ /* 0x001fe20000000000 */
[----:B------:R-:W-:Y:S02]  /*1000*/  SHF.L.U32 R2, R13, R18, RZ ;  /* 0x000000120d027219 */ /* 0x000fe400000006ff */
[----:B------:R-:W-:Y:S01]  /*1010*/  LOP3.LUT R3, R23, R0, RZ, 0xc0, !PT ;  /* 0x0000000017037212 */ /* 0x000fe200078ec0ff */
[----:B------:R-:W-:Y:S01]  /*1020*/  IMAD.MOV R6, RZ, RZ, -R4 ;  /* 0x000000ffff067224 */ /* 0x000fe200078e0a04 */
[----:B------:R-:W-:Y:S02]  /*1030*/  SEL R0, R11, R14, !P3 ;  /* 0x0000000e0b007207 */ /* 0x000fe40005800000 */
[----:B------:R-:W-:Y:S01]  /*1040*/  LOP3.LUT R5, R8, R5, RZ, 0xc0, !PT ;  /* 0x0000000508057212 */ /* 0x000fe200078ec0ff */
[----:B------:R-:W-:Y:S02]  /*1050*/  IMAD R7, R2, R4, R3 ;  /* 0x0000000402077224 */ /* 0x000fe400078e0203 */
[----:B-1----:R-:W-:-:S02]  /*1060*/  IMAD R3, R6, R17, R10 ;  /* 0x0000001106037224 */ /* 0x002fc400078e020a */
[----:B---3--:R-:W-:Y:S02]  /*1070*/  IMAD R2, R7, R19, R0 ;  /* 0x0000001307027224 */ /* 0x008fe400078e0200 */
[----:B------:R-:W-:Y:S02]  /*1080*/  IMAD R3, R3, R16, R5 ;  /* 0x0000001003037224 */ /* 0x000fe400078e0205 */
[----:B------:R-:W-:-:S03]  /*1090*/  IMAD.MOV.U32 R0, RZ, RZ, 0x1 ;  /* 0x00000001ff007424 */ /* 0x000fc600078e00ff */
[----:B------:R-:W-:Y:S02]  /*10a0*/  SEL R4, R3, R2, !P3 ;  /* 0x0000000203047207 */ /* 0x000fe40005800000 */
[----:B------:R-:W-:-:S03]  /*10b0*/  SEL R2, R2, R3, !P3 ;  /* 0x0000000302027207 */ /* 0x000fc60005800000 */
[----:B------:R1:W-:Y:S04]  /*10c0*/  STL [R1+0x288], R4 ;  /* 0x0002880401007387 */ /* 0x0003e80000100800 */
[----:B------:R1:W-:Y:S02]  /*10d0*/  STL [R1+0x28c], R2 ;  /* 0x00028c0201007387 */ /* 0x0003e40000100800 */
.L_x_9:
[----:B------:R-:W-:-:S08]  /*10e0*/  NOP ;  /* 0x0000000000007918 */ /* 0x000fd00000000000 */
[----:B------:R-:W2:Y:S02]  /*10f0*/  USETMAXREG.TRY_ALLOC.CTAPOOL UP0, 0xe8 ;  /* 0x000000e8000079c8 */ /* 0x000ea40008000600 */
[----:B--2---:R-:W-:-:S13]  /*1100*/  PLOP3.LUT P0, PT, PT, PT, UP0, 0x80, 0x0 ;  /* 0x000000000000781c */ /* 0x004fda0003f0f008 */
[----:B------:R-:W-:Y:S05]  /*1110*/  @!P0 BRA `(.L_x_9) ;  /* 0xfffffffc00f08947 */ /* 0x000fea000383ffff */
[----:B------:R-:W-:Y:S01]  /*1120*/  ULDC.64 UR4, c[0x0][0x598] ;  /* 0x0001660000047ab9 */ /* 0x000fe20000000a00 */
[----:B------:R-:W-:Y:S01]  /*1130*/  ULDC.64 UR20, c[0x0][0x208] ;  /* 0x0000820000147ab9 */ /* 0x000fe20000000a00 */
[----:B------:R-:W-:-:S04]  /*1140*/  ISETP.NE.U32.AND P0, PT, RZ, UR4, PT ;  /* 0x00000004ff007c0c */ /* 0x000fc8000bf05070 */
[----:B------:R-:W-:-:S13]  /*1150*/  ISETP.NE.AND.EX P0, PT, RZ, UR5, PT, P0 ;  /* 0x00000005ff007c0c */ /* 0x000fda000bf05300 */
[----:B------:R-:W-:Y:S05]  /*1160*/  @!P0 BRA `(.L_x_12) ;  /* 0x0000000000208947 */ /* 0x000fea0003800000 */
[----:B-1----:R-:W1:Y:S02]  /*1170*/  LDC.64 R2, c[0x0][0x598] ;  /* 0x00016600ff027b82 */ /* 0x002e640000000a00 */
[----:B-1----:R-:W2:Y:S02]  /*1180*/  LDG.E.64 R2, desc[UR20][R2.64] ;  /* 0x0000001402027981 */ /* 0x002ea4000c1e1b00 */
[----:B--2---:R-:W-:-:S04]  /*1190*/  ISETP.NE.U32.AND P0, PT, R2, RZ, PT ;  /* 0x000000ff0200720c */ /* 0x004fc80003f05070 */
[----:B------:R-:W-:-:S13]  /*11a0*/  ISETP.NE.AND.EX P0, PT, R3, RZ, PT, P0 ;  /* 0x000000ff0300720c */ /* 0x000fda0003f05300 */
[----:B------:R-:W-:Y:S05]  /*11b0*/  @!P0 BRA `(.L_x_12) ;  /* 0x00000000000c8947 */ /* 0x000fea0003800000 */
[----:B------:R-:W2:Y:S02]  /*11c0*/  LD.E R2, desc[UR20][R2.64] ;  /* 0x0000001402027980 */ /* 0x000ea4000c101900 */
[----:B--2---:R-:W-:Y:S01]  /*11d0*/  R2UR UR22, R2 ;  /* 0x00000000021672ca */ /* 0x004fe200000e0000 */
[----:B------:R-:W-:-:S14]  /*11e0*/  BRA `(.L_x_13) ;  /* 0x0000000000247947 */ /* 0x000fdc0003800000 */
.L_x_12:
[----:B------:R-:W-:Y:S02]  /*11f0*/  ULDC.64 UR4, c[0x0][0x588] ;  /* 0x0001620000047ab9 */ /* 0x000fe40000000a00 */
[----:B------:R-:W-:-:S04]  /*1200*/  ISETP.NE.U32.AND P0, PT, RZ, UR4, PT ;  /* 0x00000004ff007c0c */ /* 0x000fc8000bf05070 */
[----:B------:R-:W-:-:S13]  /*1210*/  ISETP.NE.AND.EX P0, PT, RZ, UR5, PT, P0 ;  /* 0x00000005ff007c0c */ /* 0x000fda000bf05300 */
[----:B------:R-:W-:Y:S05]  /*1220*/  @!P0 BRA `(.L_x_14) ;  /* 0x0000000000108947 */ /* 0x000fea0003800000 */
[----:B-1----:R-:W1:Y:S02]  /*1230*/  LDC.64 R2, c[0x0][0x588] ;  /* 0x00016200ff027b82 */ /* 0x002e640000000a00 */
[----:B-1----:R-:W2:Y:S02]  /*1240*/  LDG.E R2, desc[UR20][R2.64] ;  /* 0x0000001402027981 */ /* 0x002ea4000c1e1900 */
[----:B--2---:R-:W-:Y:S01]  /*1250*/  R2UR UR22, R2 ;  /* 0x00000000021672ca */ /* 0x004fe200000e0000 */
[----:B------:R-:W-:-:S14]  /*1260*/  BRA `(.L_x_13) ;  /* 0x0000000000047947 */ /* 0x000fdc0003800000 */
.L_x_14:
[----:B------:R-:W-:-:S05]  /*1270*/  ULDC UR22, c[0x0][0x580] ;  /* 0x0001600000167ab9 */ /* 0x000fca0000000800 */
.L_x_13:
[----:B------:R-:W-:Y:S02]  /*1280*/  ULDC.64 UR4, c[0x0][0x5a0] ;  /* 0x0001680000047ab9 */ /* 0x000fe40000000a00 */
        /* <DEDUP_REMOVED lines=11> */
.L_x_15:
        /* <DEDUP_REMOVED lines=8> */
.L_x_17:
[----:B------:R-:W-:-:S05]  /*13c0*/  ULDC UR23, c[0x0][0x584] ;  /* 0x0001610000177ab9 */ /* 0x000fca0000000800 */
.L_x_16:
[----:B------:R-:W-:-:S13]  /*13d0*/  LOP3.LUT P0, RZ, R0, 0xff, RZ, 0xc0, !PT ;  /* 0x000000ff00ff7812 */ /* 0x000fda000780c0ff */
[----:B------:R-:W-:Y:S05]  /*13e0*/  @!P0 EXIT ;  /* 0x000000000000894d */ /* 0x000fea0003800000 */
[----:B------:R-:W-:Y:S01]  /*13f0*/  ULDC UR4, c[0x0][0x28c] ;  /* 0x0000a30000047ab9 */ /* 0x000fe20000000800 */
[----:B------:R-:W-:Y:S02]  /*1400*/  ULOP3.LUT UR24, UR13, 0x1, URZ, 0xfc, !UPT ;  /* 0x000000010d187892 */ /* 0x000fe4000f8efc3f */
[----:B------:R-:W-:-:S04]  /*1410*/  UIADD3 UR4, UR4, 0x1f, URZ ;  /* 0x0000001f04047890 */ /* 0x000fc8000fffe03f */
[----:B------:R-:W-:-:S04]  /*1420*/  USHF.R.S32.HI UR5, URZ, 0x1f, UR4 ;  /* 0x0000001f3f057899 */ /* 0x000fc80008011404 */
[----:B------:R-:W-:-:S03]  /*1430*/  ULEA.HI UR5, UR5, UR4, URZ, 0x5 ;  /* 0x0000000405057291 */ /* 0x000fc6000f8f283f */
[----:B------:R-:W-:Y:S01]  /*1440*/  UMOV UR4, URZ ;  /* 0x0000003f00047c82 */ /* 0x000fe20008000000 */
[----:B------:R-:W-:-:S03]  /*1450*/  USHF.R.S32.HI UR9, URZ, 0x5, UR5 ;  /* 0x000000053f097899 */ /* 0x000fc60008011405 */
[----:B------:R-:W-:-:S09]  /*1460*/  UMOV UR5, URZ ;  /* 0x0000003f00057c82 */ /* 0x000fd20008000000 */
.L_x_428:
[----:B------:R-:W-:Y:S01]  /*1470*/  STL [R1+0x274], RZ ;  /* 0x000274ff01007387 */ /* 0x000fe20000100800 */
[----:B--2---:R-:W2:Y:S01]  /*1480*/  S2UR UR16, SR_CgaCtaId ;  /* 0x00000000001079c3 */ /* 0x004ea20000008800 */
[----:B------:R-:W-:Y:S01]  /*1490*/  UMOV UR15, 0x400 ;  /* 0x00000400000f7882 */ /* 0x000fe20000000000 */
[----:B------:R-:W-:Y:S01]  /*14a0*/  UMOV UR6, URZ ;  /* 0x0000003f00067c82 */ /* 0x000fe20008000000 */
[----:B------:R-:W-:Y:S01]  /*14b0*/  STL [R1+0x270], RZ ;  /* 0x000270ff01007387 */ /* 0x000fe20000100800 */
[----:B------:R-:W-:Y:S01]  /*14c0*/  UMOV UR7, URZ ;  /* 0x0000003f00077c82 */ /* 0x000fe20008000000 */
[----:B------:R-:W-:Y:S01]  /*14d0*/  UMOV UR8, URZ ;  /* 0x0000003f00087c82 */ /* 0x000fe20008000000 */
[----:B-1----:R-:W-:Y:S01]  /*14e0*/  CS2R R4, SRZ ;  /* 0x0000000000047805 */ /* 0x002fe2000001ff00 */
[----:B------:R-:W-:Y:S01]  /*14f0*/  STL [R1+0x26c], RZ ;  /* 0x00026cff01007387 */ /* 0x000fe20000100800 */
[----:B------:R-:W1:Y:S01]  /*1500*/  LDC R2, c[0x0][0x28c] ;  /* 0x0000a300ff027b82 */ /* 0x000e620000000800 */
[----:B------:R-:W-:-:S02]  /*1510*/  CS2R R6, SRZ ;  /* 0x0000000000067805 */ /* 0x000fc4000001ff00 */
[----:B0-----:R-:W-:Y:S01]  /*1520*/  CS2R R8, SRZ ;  /* 0x0000000000087805 */ /* 0x001fe2000001ff00 */
[----:B------:R-:W-:Y:S01]  /*1530*/  STL [R1+0x268], RZ ;  /* 0x000268ff01007387 */ /* 0x000fe20000100800 */
[----:B------:R-:W-:Y:S02]  /*1540*/  CS2R R10, SRZ ;  /* 0x00000000000a7805 */ /* 0x000fe4000001ff00 */
[----:B------:R-:W-:Y:S02]  /*1550*/  CS2R R12, SRZ ;  /* 0x00000000000c7805 */ /* 0x000fe4000001ff00 */
[----:B------:R-:W-:Y:S01]  /*1560*/  CS2R R14, SRZ ;  /* 0x00000000000e7805 */ /* 0x000fe2000001ff00 */
[----:B------:R-:W-:Y:S01]  /*1570*/  STL [R1+0x264], RZ ;  /* 0x000264ff01007387 */ /* 0x000fe20000100800 */
[----:B------:R-:W-:Y:S02]  /*1580*/  CS2R R16, SRZ ;  /* 0x0000000000107805 */ /* 0x000fe4000001ff00 */
[----:B------:R-:W-:-:S02]  /*1590*/  CS2R R18, SRZ ;  /* 0x0000000000127805 */ /* 0x000fc4000001ff00 */
[----:B------:R-:W-:Y:S01]  /*15a0*/  CS2R R20, SRZ ;  /* 0x0000000000147805 */ /* 0x000fe2000001ff00 */
        /* <DEDUP_REMOVED lines=9> */
[----:B------:R-:W-:Y:S01]  /*1640*/  IMAD.MOV.U32 R226, RZ, RZ, RZ ;  /* 0x000000ffffe27224 */ /* 0x000fe200078e00ff */
[----:B------:R-:W-:Y:S01]  /*1650*/  CS2R R120, SRZ ;  /* 0x0000000000787805 */ /* 0x000fe2000001ff00 */
[----:B------:R-:W-:Y:S01]  /*1660*/  IMAD.U32 R227, RZ, RZ, UR4 ;  /* 0x00000004ffe37e24 */ /* 0x000fe2000f8e00ff */
[----:B------:R-:W-:Y:S01]  /*1670*/  STL [R1+0x254], RZ ;  /* 0x000254ff01007387 */ /* 0x000fe20000100800 */
[----:B-1----:R-:W-:Y:S02]  /*1680*/  ISETP.GE.AND P0, PT, R2, 0x1, PT ;  /* 0x000000010200780c */ /* 0x002fe40003f06270 */
[----:B------:R-:W-:Y:S02]  /*1690*/  CS2R R2, SRZ ;  /* 0x0000000000027805 */ /* 0x000fe4000001ff00 */
[----:B------:R-:W-:Y:S01]  /*16a0*/  CS2R R122, SRZ ;  /* 0x00000000007a7805 */ /* 0x000fe2000001ff00 */
[----:B------:R-:W-:Y:S01]  /*16b0*/  STL [R1+0x250], RZ ;  /* 0x000250ff01007387 */ /* 0x000fe20000100800 */
[----:B------:R-:W-:-:S02]  /*16c0*/  CS2R R124, SRZ ;  /* 0x00000000007c7805 */ /* 0x000fc4000001ff00 */
[----:B------:R-:W-:Y:S02]  /*16d0*/  CS2R R126, SRZ ;  /* 0x00000000007e7805 */ /* 0x000fe4000001ff00 */
[----:B------:R-:W-:Y:S01]  /*16e0*/  CS2R R128, SRZ ;  /* 0x0000000000807805 */ /* 0x000fe2000001ff00 */
[----:B------:R-:W-:Y:S01]  /*16f0*/  STL [R1+0x24c], RZ ;  /* 0x00024cff01007387 */ /* 0x000fe20000100800 */
[----:B------:R-:W-:Y:S02]  /*1700*/  CS2R R130, SRZ ;  /* 0x0000000000827805 */ /* 0x000fe4000001ff00 */
        /* <DEDUP_REMOVED lines=60> */
[----:B---34-:R-:W-:Y:S02]  /*1ad0*/  CS2R R30, SRZ ;  /* 0x00000000001e7805 */ /* 0x018fe4000001ff00 */
        /* <DEDUP_REMOVED lines=58> */
[----:B------:R-:W-:-:S03]  /*1e80*/  CS2R R118, SRZ ;  /* 0x0000000000767805 */ /* 0x000fc6000001ff00 */
[----:B------:R-:W-:Y:S04]  /*1e90*/  STL [R1+0x1d0], RZ ;  /* 0x0001d0ff01007387 */ /* 0x000fe80000100800 */
        /* <DEDUP_REMOVED lines=28> */
[----:B------:R-:W-:Y:S01]  /*2060*/  STL [R1+0x15c], RZ ;  /* 0x00015cff01007387 */ /* 0x000fe20000100800 */
[----:B------:R-:W0:Y:S03]  /*2070*/  S2R R0, SR_TID.X ;  /* 0x0000000000007919 */ /* 0x000e260000002100 */
        /* <DEDUP_REMOVED lines=8> */
[----:B0-----:R-:W-:-:S03]  /*2100*/  LOP3.LUT R0, R0, 0x80, RZ, 0xc0, !PT ;  /* 0x0000008000007812 */ /* 0x001fc600078ec0ff */
[----:B------:R-:W-:Y:S01]  /*2110*/  STL [R1+0x138], RZ ;  /* 0x000138ff01007387 */ /* 0x000fe20000100800 */
[----:B------:R-:W-:-:S03]  /*2120*/  SHF.R.U32.HI R0, RZ, 0x7, R0 ;  /* 0x00000007ff007819 */ /* 0x000fc60000011600 */
        /* <DEDUP_REMOVED lines=33> */
[----:B------:R-:W0:Y:S04]  /*2340*/  SHFL.IDX PT, R0, R0, RZ, 0x1f ;  /* 0x00001fff00007589 */ /* 0x000e2800000e0000 */
[----:B------:R1:W-:Y:S04]  /*2350*/  STL [R1+0xb0], RZ ;  /* 0x0000b0ff01007387 */ /* 0x0003e80000100800 */
[----:B------:R1:W-:Y:S04]  /*2360*/  STL [R1+0xac], RZ ;  /* 0x0000acff01007387 */ /* 0x0003e80000100800 */
[----:B------:R1:W-:Y:S04]  /*2370*/  STL [R1+0xa8], RZ ;  /* 0x0000a8ff01007387 */ /* 0x0003e80000100800 */
[----:B------:R1:W-:Y:S04]  /*2380*/  STL [R1+0xa4], RZ ;  /* 0x0000a4ff01007387 */ /* 0x0003e80000100800 */
[----:B------:R1:W-:Y:S04]  /*2390*/  STL [R1+0xa0], RZ ;  /* 0x0000a0ff01007387 */ /* 0x0003e80000100800 */
[----:B------:R1:W-:Y:S01]  /*23a0*/  STL [R1+0x9c], RZ ;  /* 0x00009cff01007387 */ /* 0x0003e20000100800 */
[----:B0-----:R-:W-:Y:S01]  /*23b0*/  R2UR UR12, R0 ;  /* 0x00000000000c72ca */ /* 0x001fe200000e0000 */
[----:B------:R-:W-:-:S02]  /*23c0*/  IMAD.MOV.U32 R0, RZ, RZ, RZ ;  /* 0x000000ffff007224 */ /* 0x000fc400078e00ff */
[----:B------:R1:W-:Y:S04]  /*23d0*/  STL [R1+0x98], RZ ;  /* 0x000098ff01007387 */ /* 0x0003e80000100800 */
[----:B------:R1:W-:Y:S04]  /*23e0*/  STL [R1+0x94], RZ ;  /* 0x000094ff01007387 */ /* 0x0003e80000100800 */
[----:B------:R1:W-:Y:S02]  /*23f0*/  STL [R1+0x90], RZ ;  /* 0x000090ff01007387 */ /* 0x0003e40000100800 */
[----:B------:R-:W-:-:S02]  /*2400*/  ULEA.HI UR11, UR12, UR12, URZ, 0x1 ;  /* 0x0000000c0c0b7291 */ /* 0x000fc4000f8f083f */
[----:B------:R1:W-:Y:S02]  /*2410*/  STL [R1+0x8c], RZ ;  /* 0x00008cff01007387 */ /* 0x0003e40000100800 */
[----:B------:R-:W-:Y:S02]  /*2420*/  ULOP3.LUT UR14, UR11, 0x1ffffe, URZ, 0xc0, !UPT ;  /* 0x001ffffe0b0e7892 */ /* 0x000fe4000f8ec03f */
[----:B------:R1:W-:Y:S01]  /*2430*/  STL [R1+0x88], RZ ;  /* 0x000088ff01007387 */ /* 0x0003e20000100800 */
[----:B--2---:R-:W-:Y:S02]  /*2440*/  ULEA UR11, UR16, UR15, 0x18 ;  /* 0x0000000f100b7291 */ /* 0x004fe4000f8ec03f */
[----:B------:R-:W-:Y:S01]  /*2450*/  UIADD3 UR14, UR12, -UR14, URZ ;  /* 0x8000000e0c0e7290 */ /* 0x000fe2000fffe03f */
[----:B------:R1:W-:Y:S03]  /*2460*/  STL [R1+0x84], RZ ;  /* 0x000084ff01007387 */ /* 0x0003e60000100800 */
[----:B------:R-:W-:Y:S01]  /*2470*/  ULEA UR14, UR14, UR11, 0xb ;  /* 0x0000000b0e0e7291 */ /* 0x000fe2000f8e583f */
[----:B------:R1:W-:Y:S03]  /*2480*/  STL [R1+0x80], RZ ;  /* 0x000080ff01007387 */ /* 0x0003e60000100800 */
[----:B------:R-:W-:Y:S01]  /*2490*/  UIADD3 UR14, UR14, 0x200, URZ ;  /* 0x000002000e0e7890 */ /* 0x000fe2000fffe03f */
[----:B------:R1:W-:Y:S03]  /*24a0*/  STL [R1+0x7c], RZ ;  /* 0x00007cff01007387 */ /* 0x0003e60000100800 */
[----:B------:R-:W-:Y:S01]  /*24b0*/  USHF.R.U32.HI UR12, URZ, 0x4, UR14 ;  /* 0x000000043f0c7899 */ /* 0x000fe2000801160e */
[----:B------:R1:W-:Y:S02]  /*24c0*/  STL [R1+0x78], RZ ;  /* 0x000078ff01007387 */ /* 0x0003e40000100800 */
[----:B------:R-:W-:Y:S01]  /*24d0*/  UMOV UR14, UR5 ;  /* 0x00000005000e7c82 */ /* 0x000fe20008000000 */
[----:B------:R-:W-:Y:S01]  /*24e0*/  ULOP3.LUT UR12, UR12, 0x3fff, URZ, 0xc0, !UPT ;  /* 0x00003fff0c0c7892 */ /* 0x000fe2000f8ec03f */
[----:B------:R1:W-:Y:S04]  /*24f0*/  STL [R1+0x74], RZ ;  /* 0x000074ff01007387 */ /* 0x0003e80000100800 */
        /* <DEDUP_REMOVED lines=28> */
[----:B------:R1:W-:Y:S01]  /*26c0*/  STL [R1], RZ ;  /* 0x000000ff01007387 */ /* 0x0003e20000100800 */
[----:B------:R-:W-:Y:S05]  /*26d0*/  @!P0 BRA `(.L_x_18) ;  /* 0x0000002000e08947 */ /* 0x000fea0003800000 */
[----:B------:R-:W-:-:S06]  /*26e0*/  UISETP.NE.AND UP0, UPT, UR24, 0x3, UPT ;  /* 0x000000031800788c */ /* 0x000fcc000bf05270 */
[----:B------:R-:W-:-:S13]  /*26f0*/  PLOP3.LUT P1, PT, PT, PT, UP0, 0x80, 0x0 ;  /* 0x000000000000781c */ /* 0x000fda0003f2f008 */
[----:B------:R-:W-:Y:S05]  /*2700*/  @!P1 BRA `(.L_x_19) ;  /* 0x0000000000049947 */ /* 0x000fea0003800000 */
[----:B------:R-:W-:Y:S01]  /*2710*/  BPT.TRAP 0x1 ;  /* 0x000000040000795c */ /* 0x000fe20000300000 */
.L_x_19:
[----:B------:R-:W-:Y:S01]  /*2720*/  ULEA UR7, UR5, UR11, 0x3 ;  /* 0x0000000b05077291 */ /* 0x000fe2000f8e183f */
[----:B------:R-:W-:-:S05]  /*2730*/  IMAD.U32 R0, RZ, RZ, UR4 ;  /* 0x00000004ff007e24 */ /* 0x000fca000f8e00ff */
[----:B------:R-:W-:-:S04]  /*2740*/  SHF.L.U32 R0, R0, 0x1f, RZ ;  /* 0x0000001f00007819 */ /* 0x000fc800000006ff */
[----:B------:R0:W2:Y:S01]  /*2750*/  SYNCS.PHASECHK.TRANS64.TRYWAIT P0, [UR7], R0 ;  /* 0x00000000ff0075a7 */ /* 0x0000a20008000147 */
[----:B------:R-:W-:Y:S05]  /*2760*/  @!P1 BRA `(.L_x_20) ;  /* 0x0000000000049947 */ /* 0x000fea0003800000 */
[----:B------:R-:W-:Y:S01]  /*2770*/  BPT.TRAP 0x1 ;  /* 0x000000040000795c */ /* 0x000fe20000300000 */
.L_x_20:
[----:B------:R3:W-:Y:S01]  /*2780*/  STL [R1+0x274], RZ ;  /* 0x000274ff01007387 */ /* 0x0007e20000100800 */
[----:B------:R-:W-:Y:S01]  /*2790*/  UMOV UR6, 0x1 ;  /* 0x0000000100067882 */ /* 0x000fe20000000000 */
[----:B--2---:R-:W-:Y:S05]  /*27a0*/  @P0 BRA `(.L_x_21) ;  /* 0x0000000000080947 */ /* 0x004fea0003800000 */
[----:B------:R-:W2:Y:S02]  /*27b0*/  SYNCS.PHASECHK.TRANS64.TRYWAIT P0, [UR7], R0 ;  /* 0x00000000ff0075a7 */ /* 0x000ea40008000147 */
[----:B--2---:R-:W-:Y:S05]  /*27c0*/  @!P0 BRA `(.L_x_22) ;  /* 0x0000018000f08947 */ /* 0x004fea0003800000 */
.L_x_21:
[----:B------:R4:W-:Y:S01]  /*27d0*/  STL [R1+0x270], RZ ;  /* 0x000270ff01007387 */ /* 0x0009e20000100800 */
[----:B------:R-:W-:Y:S01]  /*27e0*/  UIADD3 UR7, UR11, 0xe200, URZ ;  /* 0x0000e2000b077890 */ /* 0x000fe2000fffe03f */
[----:B------:R-:W-:Y:S01]  /*27f0*/  WARPGROUP.ARRIVE ;  /* 0x00000000000079c5 */ /* 0x000fe20000000000 */
[----:B------:R-:W-:Y:S01]  /*2800*/  ULOP3.LUT UR16, UR12, 0x10000, URZ, 0xfc, !UPT ;  /* 0x000100000c107892 */ /* 0x000fe2000f8efc3f */
[----:B------:R4:W-:Y:S01]  /*2810*/  STL [R1+0x26c], RZ ;  /* 0x00026cff01007387 */ /* 0x0009e20000100800 */
[----:B------:R-:W-:Y:S01]  /*2820*/  USHF.R.U32.HI UR7, URZ, 0x4, UR7 ;  /* 0x000000043f077899 */ /* 0x000fe20008011607 */
[----:B0-2---:R-:W-:Y:S01]  /*2830*/  IMAD.MOV.U32 R0, RZ, RZ, RZ ;  /* 0x000000ffff007224 */ /* 0x005fe200078e00ff */
[----:B------:R-:W-:Y:S01]  /*2840*/  ULEA UR16, UR5, UR16, 0x8 ;  /* 0x0000001005107291 */ /* 0x000fe2000f8e403f */
[----:B------:R4:W-:Y:S01]  /*2850*/  STL [R1+0x268], RZ ;  /* 0x000268ff01007387 */ /* 0x0009e20000100800 */
[----:B------:R-:W-:Y:S01]  /*2860*/  ULOP3.LUT UR7, UR7, 0x3fff, URZ, 0xc0, !UPT ;  /* 0x00003fff07077892 */ /* 0x000fe2000f8ec03f */
[----:B------:R-:W-:Y:S01]  /*2870*/  CS2R R2, SRZ ;  /* 0x0000000000027805 */ /* 0x000fe2000001ff00 */
[----:B------:R-:W-:Y:S01]  /*2880*/  UMOV UR17, 0xc0000010 ;  /* 0xc000001000117882 */ /* 0x000fe20000000000 */
[----:B------:R4:W-:Y:S01]  /*2890*/  STL [R1+0x264], RZ ;  /* 0x000264ff01007387 */ /* 0x0009e20000100800 */
[----:B------:R-:W-:Y:S01]  /*28a0*/  ULOP3.LUT UR7, UR7, 0x10000, URZ, 0xfc, !UPT ;  /* 0x0001000007077892 */ /* 0x000fe2000f8efc3f */
[----:B------:R-:W-:Y:S01]  /*28b0*/  CS2R R4, SRZ ;  /* 0x0000000000047805 */ /* 0x000fe2000001ff00 */
[----:B------:R-:W-:Y:S01]  /*28c0*/  UMOV UR19, 0xc0000010 ;  /* 0xc000001000137882 */ /* 0x000fe20000000000 */
[----:B------:R4:W-:Y:S01]  /*28d0*/  STL [R1+0x260], RZ ;  /* 0x000260ff01007387 */ /* 0x0009e20000100800 */
[----:B------:R-:W-:Y:S01]  /*28e0*/  UIMAD UR18, UR5, 0x300, UR7 ;  /* 0x00000300051278a4 */ /* 0x000fe2000f8e0207 */
[----:B------:R-:W-:-:S02]  /*28f0*/  CS2R R6, SRZ ;  /* 0x0000000000067805 */ /* 0x000fc4000001ff00 */
[----:B------:R-:W-:Y:S01]  /*2900*/  CS2R R8, SRZ ;  /* 0x0000000000087805 */ /* 0x000fe2000001ff00 */
[----:B------:R4:W-:Y:S01]  /*2910*/  STL [R1+0x25c], RZ ;  /* 0x00025cff01007387 */ /* 0x0009e20000100800 */
[----:B------:R-:W-:Y:S01]  /*2920*/  ULDC UR7, c[0x0][0x50c] ;  /* 0x0001430000077ab9 */ /* 0x000fe20000000800 */
[----:B------:R-:W-:Y:S01]  /*2930*/  CS2R R10, SRZ ;  /* 0x00000000000a7805 */ /* 0x000fe2000001ff00 */
[----:B------:R-:W-:Y:S01]  /*2940*/  UISETP.NE.AND UP0, UPT, UR7, 0x1, UPT ;  /* 0x000000010700788c */ /* 0x000fe2000bf05270 */
[----:B------:R4:W-:Y:S01]  /*2950*/  STL [R1+0x258], RZ ;  /* 0x000258ff01007387 */ /* 0x0009e20000100800 */
[----:B------:R-:W-:Y:S01]  /*2960*/  CS2R R12, SRZ ;  /* 0x00000000000c7805 */ /* 0x000fe2000001ff00 */
[----:B------:R-:W-:Y:S01]  /*2970*/  QGMMA.64x192x32.F32.E4M3.E4M3 R120, gdesc[UR16], RZ, !UPT ;  /* 0x02e00000107879f3 */ /* 0x000fe2000c7008ff */
[----:B------:R-:W-:Y:S01]  /*2980*/  USEL UR7, URZ, 0x1, UP0 ;  /* 0x000000013f077887 */ /* 0x000fe20008000000 */
[----:B------:R4:W-:Y:S01]  /*2990*/  STL [R1+0x254], RZ ;  /* 0x000254ff01007387 */ /* 0x0009e20000100800 */
[----:B------:R-:W-:Y:S01]  /*29a0*/  UIADD3 UR18, UR18, 0x180, URZ ;  /* 0x0000018012127890 */ /* 0x000fe2000fffe03f */
[----:B------:R-:W-:Y:S01]  /*29b0*/  CS2R R14, SRZ ;  /* 0x00000000000e7805 */ /* 0x000fe2000001ff00 */
[----:B------:R-:W-:Y:S01]  /*29c0*/  UMOV UR19, 0xc0000010 ;  /* 0xc000001000137882 */ /* 0x000fe20000000000 */
[----:B------:R4:W-:Y:S01]  /*29d0*/  STL [R1+0x250], RZ ;  /* 0x000250ff01007387 */ /* 0x0009e20000100800 */
[----:B------:R-:W-:-:S02]  /*29e0*/  ISETP.NE.AND P0, PT, RZ, UR7, PT ;  /* 0x00000007ff007c0c */ /* 0x000fc4000bf05270 */
[----:B------:R-:W-:Y:S02]  /*29f0*/  CS2R R16, SRZ ;  /* 0x0000000000107805 */ /* 0x000fe4000001ff00 */
[----:B------:R-:W-:Y:S01]  /*2a00*/  CS2R R18, SRZ ;  /* 0x0000000000127805 */ /* 0x000fe2000001ff00 */
[----:B------:R4:W-:Y:S01]  /*2a10*/  STL [R1+0x24c], RZ ;  /* 0x00024cff01007387 */ /* 0x0009e20000100800 */
[----:B------:R-:W-:Y:S02]  /*2a20*/  CS2R R20, SRZ ;  /* 0x0000000000147805 */ /* 0x000fe4000001ff00 */
[----:B------:R-:W-:Y:S02]  /*2a30*/  CS2R R22, SRZ ;  /* 0x0000000000167805 */ /* 0x000fe4000001ff00 */
[----:B------:R-:W-:Y:S01]  /*2a40*/  CS2R R216, SRZ ;  /* 0x0000000000d87805 */ /* 0x000fe2000001ff00 */
[----:B------:R4:W-:Y:S01]  /*2a50*/  STL [R1+0x248], RZ ;  /* 0x000248ff01007387 */ /* 0x0009e20000100800 */
[----:B------:R-:W-:-:S02]  /*2a60*/  CS2R R218, SRZ ;  /* 0x0000000000da7805 */ /* 0x000fc4000001ff00 */
[----:B------:R-:W-:Y:S02]  /*2a70*/  CS2R R220, SRZ ;  /* 0x0000000000dc7805 */ /* 0x000fe4000001ff00 */
[----:B------:R-:W-:Y:S01]  /*2a80*/  CS2R R222, SRZ ;  /* 0x0000000000de7805 */ /* 0x000fe2000001ff00 */
[----:B------:R4:W-:Y:S01]  /*2a90*/  STL [R1+0x244], RZ ;  /* 0x000244ff01007387 */ /* 0x0009e20000100800 */
[----:B------:R-:W-:Y:S01]  /*2aa0*/  CS2R R224, SRZ ;  /* 0x0000000000e07805 */ /* 0x000fe2000001ff00 */
[----:B------:R-:W-:Y:S01]  /*2ab0*/  QGMMA.64x192x32.F32.E4M3.E4M3 R24, gdesc[UR16], RZ, !UPT, gsb0 ;  /* 0x02e00000101879f3 */ /* 0x000fe2000c0008ff */
[----:B------:R-:W-:Y:S01]  /*2ac0*/  IMAD.MOV.U32 R226, RZ, RZ, RZ ;  /* 0x000000ffffe27224 */ /* 0x000fe200078e00ff */
        /* <DEDUP_REMOVED lines=146> */
[----:B------:R-:W-:Y:S02]  /*33f0*/  WARPGROUP.DEPBAR.LE gsb0, 0x0 ;  /* 0x00008000000079c5 */ /* 0x000fe40000010000 */
[----:B------:R-:W-:-:S01]  /*3400*/  FADD R227, RZ, R154 ;  /* 0x0000009affe37221 */ /* 0x000fc20000000000 */
[----:B------:R-:W-:Y:S01]  /*3410*/  FADD R226, RZ, R120 ;  /* 0x00000078ffe27221 */ /* 0x000fe20000000000 */
[----:B------:R-:W-:-:S01]  /*3420*/  FADD R225, RZ, R121 ;  /* 0x00000079ffe17221 */ /* 0x000fc20000000000 */
[----:B------:R-:W-:Y:S01]  /*3430*/  FADD R224, RZ, R122 ;  /* 0x0000007affe07221 */ /* 0x000fe20000000000 */
[----:B------:R-:W-:-:S01]  /*3440*/  FADD R223, RZ, R123 ;  /* 0x0000007bffdf7221 */ /* 0x000fc20000000000 */
[----:B------:R0:W-:Y:S01]  /*3450*/  STL [R1], R227 ;  /* 0x000000e301007387 */ /* 0x0001e20000100800 */
[----:B------:R-:W-:-:S01]  /*3460*/  FADD R222, RZ, R124 ;  /* 0x0000007cffde7221 */ /* 0x000fc20000000000 */
[----:B------:R-:W-:Y:S01]  /*3470*/  FADD R221, RZ, R125 ;  /* 0x0000007dffdd7221 */ /* 0x000fe20000000000 */
[----:B------:R-:W-:-:S01]  /*3480*/  FADD R220, RZ, R126 ;  /* 0x0000007effdc7221 */ /* 0x000fc20000000000 */
[----:B------:R-:W-:Y:S01]  /*3490*/  FADD R219, RZ, R127 ;  /* 0x0000007fffdb7221 */ /* 0x000fe20000000000 */
[----:B------:R-:W-:-:S01]  /*34a0*/  FADD R218, RZ, R128 ;  /* 0x00000080ffda7221 */ /* 0x000fc20000000000 */
[----:B------:R-:W-:Y:S01]  /*34b0*/  FADD R217, RZ, R129 ;  /* 0x00000081ffd97221 */ /* 0x000fe20000000000 */
[----:B------:R-:W-:-:S01]  /*34c0*/  FADD R216, RZ, R130 ;  /* 0x00000082ffd87221 */ /* 0x000fc20000000000 */
[----:B------:R-:W-:Y:S01]  /*34d0*/  FADD R23, RZ, R131 ;  /* 0x00000083ff177221 */ /* 0x000fe20000000000 */
[----:B------:R-:W-:-:S01]  /*34e0*/  FADD R22, RZ, R132 ;  /* 0x00000084ff167221 */ /* 0x000fc20000000000 */
[----:B0-----:R-:W-:Y:S01]  /*34f0*/  FADD R227, RZ, R155 ;  /* 0x0000009bffe37221 */ /* 0x001fe20000000000 */
[----:B------:R-:W-:-:S01]  /*3500*/  FADD R21, RZ, R133 ;  /* 0x00000085ff157221 */ /* 0x000fc20000000000 */
[----:B------:R-:W-:Y:S01]  /*3510*/  FADD R20, RZ, R134 ;  /* 0x00000086ff147221 */ /* 0x000fe20000000000 */
[----:B------:R-:W-:-:S01]  /*3520*/  FADD R19, RZ, R135 ;  /* 0x00000087ff137221 */ /* 0x000fc20000000000 */
[----:B------:R-:W-:Y:S01]  /*3530*/  FADD R18, RZ, R136 ;  /* 0x00000088ff127221 */ /* 0x000fe20000000000 */
[----:B------:R0:W-:Y:S01]  /*3540*/  STL [R1+0x4], R227 ;  /* 0x000004e301007387 */ /* 0x0001e20000100800 */
        /* <DEDUP_REMOVED lines=19> */
[----:B------:R-:W-:Y:S01]  /*3680*/  UMOV UR6, URZ ;  /* 0x0000003f00067c82 */ /* 0x000fe20008000000 */
[----:B0-----:R-:W-:-:S05]  /*3690*/  FADD R227, RZ, R157 ;  /* 0x0000009dffe37221 */ /* 0x001fca0000000000 */
[----:B------:R0:W-:Y:S02]  /*36a0*/  STL [R1+0xc], R227 ;  /* 0x00000ce301007387 */ /* 0x0001e40000100800 */
        /* <DEDUP_REMOVED lines=308> */
.L_x_23:
[----:B------:R-:W-:-:S04]  /*49f0*/  UIADD3 UR14, UR5, 0x1, URZ ;  /* 0x00000001050e7890 */ /* 0x000fc8000fffe03f */
[----:B------:R-:W-:-:S04]  /*4a00*/  UISETP.NE.AND UP0, UPT, UR14, 0xe, UPT ;  /* 0x0000000e0e00788c */ /* 0x000fc8000bf05270 */
[----:B------:R-:W-:Y:S02]  /*4a10*/  USEL UR8, URZ, 0x1, UP0 ;  /* 0x000000013f087887 */ /* 0x000fe40008000000 */
[----:B------:R-:W-:Y:S02]  /*4a20*/  USEL UR14, UR14, URZ, UP0 ;  /* 0x0000003f0e0e7287 */ /* 0x000fe40008000000 */
[----:B------:R-:W-:-:S06]  /*4a30*/  ULOP3.LUT UR8, UR4, UR8, URZ, 0x3c, !UPT ;  /* 0x0000000804087292 */ /* 0x000fcc000f8e3c3f */
[----:B0-----:R-:W-:Y:S01]  /*4a40*/  IMAD.U32 R227, RZ, RZ, UR8 ;  /* 0x00000008ffe37e24 */ /* 0x001fe2000f8e00ff */
[----:B------:R-:W-:-:S06]  /*4a50*/  UMOV UR8, 0x1 ;  /* 0x0000000100087882 */ /* 0x000fcc0000000000 */
.L_x_18:
[----:B------:R-:W-:-:S04]  /*4a60*/  UISETP.LT.AND UP0, UPT, UR9, 0x1, UPT ;  /* 0x000000010900788c */ /* 0x000fc8000bf01270 */
[----:B------:R-:W-:-:S04]  /*4a70*/  USEL UR15, UR9, 0x1, UP0 ;  /* 0x00000001090f7887 */ /* 0x000fc80008000000 */
[----:B------:R-:W-:-:S04]  /*4a80*/  UIADD3 UR15, UR9, -UR15, URZ ;  /* 0x8000000f090f7290 */ /* 0x000fc8000fffe03f */
[----:B------:R-:W-:-:S06]  /*4a90*/  UISETP.GE.AND UP0, UPT, UR15, 0x1, UPT ;  /* 0x000000010f00788c */ /* 0x000fcc000bf06270 */
[----:B------:R-:W-:-:S13]  /*4aa0*/  PLOP3.LUT P0, PT, PT, PT, UP0, 0x80, 0x0 ;  /* 0x000000000000781c */ /* 0x000fda0003f0f008 */
[----:B------:R-:W-:Y:S05]  /*4ab0*/  @!P0 BRA `(.L_x_24) ;  /* 0x0000002400a08947 */ /* 0x000fea0003800000 */
[----:B------:R-:W-:Y:S01]  /*4ac0*/  IMAD.U32 R228, RZ, RZ, UR15 ;  /* 0x0000000fffe47e24 */ /* 0x000fe2000f8e00ff */
[----:B------:R-:W-:Y:S01]  /*4ad0*/  UMOV UR25, UR5 ;  /* 0x0000000500197c82 */ /* 0x000fe20008000000 */
[----:B------:R-:W-:-:S05]  /*4ae0*/  ULDC UR26, c[0x0][0x50c] ;  /* 0x00014300001a7ab9 */ /* 0x000fca0000000800 */
.L_x_32:
[----:B------:R-:W-:-:S06]  /*4af0*/  UISETP.NE.AND UP0, UPT, UR24, 0x3, UPT ;  /* 0x000000031800788c */ /* 0x000fcc000bf05270 */
[----:B------:R-:W-:-:S13]  /*4b00*/  PLOP3.LUT P1, PT, PT, PT, UP0, 0x80, 0x0 ;  /* 0x000000000000781c */ /* 0x000fda0003f2f008 */
[----:B-----5:R-:W-:Y:S05]  /*4b10*/  @!P1 BRA `(.L_x_25) ;  /* 0x0000000000049947 */ /* 0x020fea0003800000 */
[----:B------:R-:W-:Y:S01]  /*4b20*/  BPT.TRAP 0x1 ;  /* 0x000000040000795c */ /* 0x000fe20000300000 */
.L_x_25:
[----:B------:R-:W0:Y:S01]  /*4b30*/  S2UR UR15, SR_CgaCtaId ;  /* 0x00000000000f79c3 */ /* 0x000e220000008800 */
[----:B------:R-:W-:Y:S01]  /*4b40*/  UMOV UR11, 0x400 ;  /* 0x00000400000b7882 */ /* 0x000fe20000000000 */
[----:B------:R-:W-:Y:S01]  /*4b50*/  SHF.L.U32 R229, R227, 0x1f, RZ ;  /* 0x0000001fe3e57819 */ /* 0x000fe200000006ff */
[----:B0-----:R-:W-:-:S04]  /*4b60*/  ULEA UR11, UR15, UR11, 0x18 ;  /* 0x0000000b0f0b7291 */ /* 0x001fc8000f8ec03f */
[----:B------:R-:W-:-:S09]  /*4b70*/  ULEA UR15, UR14, UR11, 0x3 ;  /* 0x0000000b0e0f7291 */ /* 0x000fd2000f8e183f */
[----:B------:R0:W2:Y:S01]  /*4b80*/  SYNCS.PHASECHK.TRANS64.TRYWAIT P0, [UR15], R229 ;  /* 0x000000e5ff0075a7 */ /* 0x0000a2000800014f */
[----:B------:R-:W-:Y:S05]  /*4b90*/  @!P1 BRA `(.L_x_26) ;  /* 0x0000000000049947 */ /* 0x000fea0003800000 */
[----:B------:R-:W-:Y:S01]  /*4ba0*/  BPT.TRAP 0x1 ;  /* 0x000000040000795c */ /* 0x000fe20000300000 */
.L_x_26:
[----:B--2---:R-:W-:Y:S05]  /*4bb0*/  @P0 BRA `(.L_x_27) ;  /* 0x0000000000080947 */ /* 0x004fea0003800000 */
[----:B------:R-:W2:Y:S02]  /*4bc0*/  SYNCS.PHASECHK.TRANS64.TRYWAIT P0, [UR15], R229 ;  /* 0x000000e5ff0075a7 */ /* 0x000ea4000800014f */
[----:B--2---:R-:W-:Y:S05]  /*4bd0*/  @!P0 BRA `(.L_x_28) ;  /* 0x0000016000048947 */ /* 0x004fea0003800000 */
.L_x_27:
[----:B------:R-:W-:Y:S01]  /*4be0*/  UIADD3 UR15, UR11, 0xe200, URZ ;  /* 0x0000e2000b0f7890 */ /* 0x000fe2000fffe03f */
[----:B------:R-:W-:Y:S01]  /*4bf0*/  WARPGROUP.ARRIVE ;  /* 0x00000000000079c5 */ /* 0x000fe20000000000 */
[----:B------:R-:W-:Y:S02]  /*4c00*/  UISETP.NE.AND UP0, UPT, UR7, URZ, UPT ;  /* 0x0000003f0700728c */ /* 0x000fe4000bf05270 */
[----:B------:R-:W-:Y:S02]  /*4c10*/  USHF.R.U32.HI UR15, URZ, 0x4, UR15 ;  /* 0x000000043f0f7899 */ /* 0x000fe4000801160f */
[----:B------:R-:W-:Y:S02]  /*4c20*/  USEL UR8, UR8, URZ, !UP0 ;  /* 0x0000003f08087287 */ /* 0x000fe4000c000000 */
[----:B------:R-:W-:Y:S02]  /*4c30*/  ULOP3.LUT UR15, UR15, 0x3fff, URZ, 0xc0, !UPT ;  /* 0x00003fff0f0f7892 */ /* 0x000fe4000f8ec03f */
[----:B------:R-:W-:-:S02]  /*4c40*/  ULOP3.LUT UR16, UR12, 0x10000, URZ, 0xfc, !UPT ;  /* 0x000100000c107892 */ /* 0x000fc4000f8efc3f */
[----:B------:R-:W-:Y:S02]  /*4c50*/  ULOP3.LUT UR15, UR15, 0x10000, URZ, 0xfc, !UPT ;  /* 0x000100000f0f7892 */ /* 0x000fe4000f8efc3f */
[----:B------:R-:W-:Y:S02]  /*4c60*/  UISETP.NE.U32.AND UP0, UPT, UR8, URZ, UPT ;  /* 0x0000003f0800728c */ /* 0x000fe4000bf05070 */
[----:B------:R-:W-:Y:S02]  /*4c70*/  ULEA UR16, UR14, UR16, 0x8 ;  /* 0x000000100e107291 */ /* 0x000fe4000f8e403f */
[----:B------:R-:W-:Y:S01]  /*4c80*/  UIMAD UR18, UR14, 0x300, UR15 ;  /* 0x000003000e1278a4 */ /* 0x000fe2000f8e020f */
[----:B------:R-:W-:Y:S01]  /*4c90*/  UMOV UR17, 0xc0000010 ;  /* 0xc000001000117882 */ /* 0x000fe20000000000 */
[----:B------:R-:W-:Y:S01]  /*4ca0*/  UMOV UR19, 0xc0000010 ;  /* 0xc000001000137882 */ /* 0x000fe20000000000 */
[----:B------:R-:W-:-:S06]  /*4cb0*/  UIADD3 UR6, UR6, 0x1, URZ ;  /* 0x0000000106067890 */ /* 0x000fcc000fffe03f */
[----:B------:R-:W-:Y:S01]  /*4cc0*/  QGMMA.64x192x32.F32.E4M3.E4M3 R120, gdesc[UR16], R120, UP0 ;  /* 0x02e00000107879f3 */ /* 0x000fe2000bf00878 */
[----:B------:R-:W-:Y:S01]  /*4cd0*/  UIADD3 UR18, UR18, 0x180, URZ ;  /* 0x0000018012127890 */ /* 0x000fe2000fffe03f */
[----:B------:R-:W-:-:S15]  /*4ce0*/  UMOV UR19, 0xc0000010 ;  /* 0xc000001000137882 */ /* 0x000fde0000000000 */
[----:B------:R-:W-:-:S03]  /*4cf0*/  NOP ;  /* 0x0000000000007918 */ /* 0x000fc60000000000 */
[----:B------:R-:W-:Y:S01]  /*4d00*/  QGMMA.64x192x32.F32.E4M3.E4M3 R24, gdesc[UR16], R24, UP0, gsb0 ;  /* 0x02e00000101879f3 */ /* 0x000fe2000b800818 */
[----:B------:R-:W-:-:S04]  /*4d10*/  UISETP.NE.AND UP0, UPT, UR6, UR26, UPT ;  /* 0x0000001a0600728c */ /* 0x000fc8000bf05270 */
[----:B------:R-:W-:-:S06]  /*4d20*/  USEL UR7, URZ, 0x1, UP0 ;  /* 0x000000013f077887 */ /* 0x000fcc0008000000 */
[----:B------:R-:W-:Y:S01]  /*4d30*/  ISETP.NE.AND P0, PT, RZ, UR7, PT ;  /* 0x00000007ff007c0c */ /* 0x000fe2000bf05270 */
[----:B------:R-:W-:-:S12]  /*4d40*/  WARPGROUP.DEPBAR.LE gsb0, 0x1 ;  /* 0x00008000000079c5 */ /* 0x000fd80000010100 */
[----:B------:R-:W-:Y:S05]  /*4d50*/  @!P0 BRA `(.L_x_29) ;  /* 0x0000002000808947 */ /* 0x000fea0003800000 */
[----:B------:R-:W-:Y:S02]  /*4d60*/  WARPGROUP.DEPBAR.LE gsb0, 0x0 ;  /* 0x00008000000079c5 */ /* 0x000fe40000010000 */
[----:B------:R-:W-:-:S01]  /*4d70*/  FADD R226, R120, R226 ;  /* 0x000000e278e27221 */ /* 0x000fc20000000000 */
[----:B------:R-:W-:Y:S01]  /*4d80*/  FADD R225, R121, R225 ;  /* 0x000000e179e17221 */ /* 0x000fe20000000000 */
[----:B------:R2:W-:Y:S01]  /*4d90*/  STL [R1+0x290], R227 ;  /* 0x000290e301007387 */ /* 0x0005e20000100800 */
[----:B------:R-:W-:-:S01]  /*4da0*/  FADD R224, R122, R224 ;  /* 0x000000e07ae07221 */ /* 0x000fc20000000000 */
[----:B------:R-:W-:Y:S02]  /*4db0*/  FADD R223, R123, R223 ;  /* 0x000000df7bdf7221 */ /* 0x000fe40000000000 */
[----:B--2---:R-:W2:Y:S04]  /*4dc0*/  LDL.LU R227, [R1+0x10] ;  /* 0x0000100001e37983 */ /* 0x004ea80000300800 */
[----:B------:R0:W-:Y:S04]  /*4dd0*/  STL [R1+0x294], R226 ;  /* 0x000294e201007387 */ /* 0x0001e80000100800 */
[----:B0-----:R-:W3:Y:S04]  /*4de0*/  LDL.LU R226, [R1+0xc] ;  /* 0x00000c0001e27983 */ /* 0x001ee80000300800 */
[----:B------:R0:W-:Y:S04]  /*4df0*/  STL [R1+0x298], R225 ;  /* 0x000298e101007387 */ /* 0x0001e80000100800 */
[----:B0-----:R-:W4:Y:S04]  /*4e00*/  LDL.LU R225, [R1+0x8] ;  /* 0x0000080001e17983 */ /* 0x001f280000300800 */
[----:B------:R0:W-:Y:S04]  /*4e10*/  STL [R1+0x29c], R224 ;  /* 0x00029ce001007387 */ /* 0x0001e80000100800 */
[----:B0-----:R-:W4:Y:S04]  /*4e20*/  LDL.LU R224, [R1+0x4] ;  /* 0x0000040001e07983 */ /* 0x001f280000300800 */
[----:B------:R0:W-:Y:S04]  /*4e30*/  STL [R1+0x2a0], R223 ;  /* 0x0002a0df01007387 */ /* 0x0001e80000100800 */
[----:B0-----:R-:W4:Y:S01]  /*4e40*/  LDL.LU R223, [R1] ;  /* 0x0000000001df7983 */ /* 0x001f220000300800 */
[----:B------:R-:W-:-:S01]  /*4e50*/  FADD R222, R124, R222 ;  /* 0x000000de7cde7221 */ /* 0x000fc20000000000 */
[----:B------:R-:W-:Y:S01]  /*4e60*/  FADD R221, R125, R221 ;  /* 0x000000dd7ddd7221 */ /* 0x000fe20000000000 */
[----:B------:R-:W-:-:S01]  /*4e70*/  FADD R220, R126, R220 ;  /* 0x000000dc7edc7221 */ /* 0x000fc20000000000 */
[----:B------:R-:W-:Y:S01]  /*4e80*/  FADD R219, R127, R219 ;  /* 0x000000db7fdb7221 */ /* 0x000fe20000000000 */
[----:B------:R-:W-:-:S01]  /*4e90*/  FADD R218, R128, R218 ;  /* 0x000000da80da7221 */ /* 0x000fc20000000000 */
[----:B------:R-:W-:Y:S01]  /*4ea0*/  STL [R1+0x2a4], R222 ;  /* 0x0002a4de01007387 */ /* 0x000fe20000100800 */
        /* <DEDUP_REMOVED lines=32> */
[----:B-----5:R-:W-:-:S03]  /*50b0*/  FADD R0, R153, R0 ;  /* 0x0000000099007221 */ /* 0x020fc60000000000 */
[----:B------:R-:W-:Y:S04]  /*50c0*/  STL [R1+0x2c8], R21 ;  /* 0x0002c81501007387 */ /* 0x000fe80000100800 */
[----:B------:R-:W-:Y:S04]  /*50d0*/  STL [R1+0x2cc], R20 ;  /* 0x0002cc1401007387 */ /* 0x000fe80000100800 */
[----:B------:R-:W-:Y:S01]  /*50e0*/  STL [R1+0x2d0], R19 ;  /* 0x0002d01301007387 */ /* 0x000fe20000100800 */
[----:B--2---:R-:W-:-:S01]  /*50f0*/  FADD R227, R158, R227 ;  /* 0x000000e39ee37221 */ /* 0x004fc20000000000 */
[----:B---3--:R-:W-:Y:S01]  /*5100*/  FADD R226, R157, R226 ;  /* 0x000000e29de27221 */ /* 0x008fe20000000000 */
[----:B----4-:R-:W-:-:S01]  /*5110*/  FADD R225, R156, R225 ;  /* 0x000000e19ce17221 */ /* 0x010fc20000000000 */
[----:B------:R-:W-:Y:S01]  /*5120*/  FADD R224, R155, R224 ;  /* 0x000000e09be07221 */ /* 0x000fe20000000000 */
[----:B------:R-:W-:-:S05]  /*5130*/  FADD R223, R154, R223 ;  /* 0x000000df9adf7221 */ /* 0x000fca0000000000 */
[----:B------:R-:W-:Y:S04]  /*5140*/  STL [R1], R223 ;  /* 0x000000df01007387 */ /* 0x000fe80000100800 */
[----:B------:R-:W-:Y:S04]  /*5150*/  STL [R1+0x4], R224 ;  /* 0x000004e001007387 */ /* 0x000fe80000100800 */
[----:B------:R0:W-:Y:S04]  /*5160*/  STL [R1+0x10], R227 ;  /* 0x000010e301007387 */ /* 0x0001e80000100800 */
[----:B------:R-:W-:Y:S04]  /*5170*/  STL [R1+0x8], R225 ;  /* 0x000008e101007387 */ /* 0x000fe80000100800 */
[----:B0-----:R-:W2:Y:S04]  /*5180*/  LDL.LU R227, [R1+0x14] ;  /* 0x0000140001e37983 */ /* 0x001ea80000300800 */
[----:B------:R0:W-:Y:S04]  /*5190*/  STL [R1+0xc], R226 ;  /* 0x00000ce201007387 */ /* 0x0001e80000100800 */
[----:B0-----:R-:W3:Y:S04]  /*51a0*/  LDL.LU R226, [R1+0x18] ;  /* 0x0000180001e27983 */ /* 0x001ee80000300800 */
[----:B------:R-:W4:Y:S04]  /*51b0*/  LDL.LU R225, [R1+0x1c] ;  /* 0x00001c0001e17983 */ /* 0x000f280000300800 */
        /* <DEDUP_REMOVED lines=13> */
[----:B------:R-:W4:Y:S01]  /*5290*/  LDL.LU R19, [R1+0x54] ;  /* 0x0000540001137983 */ /* 0x000f220000300800 */
[----:B--2---:R-:W-:-:S05]  /*52a0*/  FADD R227, R159, R227 ;  /* 0x000000e39fe37221 */ /* 0x004fca0000000000 */
[----:B------:R0:W-:Y:S01]  /*52b0*/  STL [R1+0x14], R227 ;  /* 0x000014e301007387 */ /* 0x0001e20000100800 */
[----:B---3--:R-:W-:-:S01]  /*52c0*/  FADD R226, R160, R226 ;  /* 0x000000e2a0e27221 */ /* 0x008fc20000000000 */
[----:B----4-:R-:W-:-:S04]  /*52d0*/  FADD R225, R161, R225 ;  /* 0x000000e1a1e17221 */ /* 0x010fc80000000000 */
[----:B------:R2:W-:Y:S01]  /*52e0*/  STL [R1+0x18], R226 ;  /* 0x000018e201007387 */ /* 0x0005e20000100800 */
[----:B------:R-:W-:-:S03]  /*52f0*/  FADD R224, R162, R224 ;  /* 0x000000e0a2e07221 */ /* 0x000fc60000000000 */
        /* <DEDUP_REMOVED lines=24> */
[----:B0-----:R-:W4:Y:S01]  /*5480*/  LDL.LU R227, [R1+0x58] ;  /* 0x0000580001e37983 */ /* 0x001f220000300800 */
[----:B------:R-:W-:-:S03]  /*5490*/  FADD R19, R175, R19 ;  /* 0x00000013af137221 */ /* 0x000fc60000000000 */
[----:B------:R0:W-:Y:S04]  /*54a0*/  STL [R1+0x4c], R21 ;  /* 0x00004c1501007387 */ /* 0x0001e80000100800 */
[----:B--2---:R-:W2:Y:S04]  /*54b0*/  LDL.LU R226, [R1+0x5c] ;  /* 0x00005c0001e27983 */ /* 0x004ea80000300800 */
[----:B------:R0:W-:Y:S04]  /*54c0*/  STL [R1+0x50], R20 ;  /* 0x0000501401007387 */ /* 0x0001e80000100800 */
[----:B---3--:R-:W3:Y:S04]  /*54d0*/  LDL.LU R225, [R1+0x60] ;  /* 0x0000600001e17983 */ /* 0x008ee80000300800 */
[----:B------:R0:W-:Y:S04]  /*54e0*/  STL [R1+0x54], R19 ;  /* 0x0000541301007387 */ /* 0x0001e80000100800 */
[----:B----4-:R-:W4:Y:S04]  /*54f0*/  LDL.LU R224, [R1+0x64] ;  /* 0x0000640001e07983 */ /* 0x010f280000300800 */
[----:B-1----:R-:W4:Y:S04]  /*5500*/  LDL.LU R223, [R1+0x68] ;  /* 0x0000680001df7983 */ /* 0x002f280000300800 */
        /* <DEDUP_REMOVED lines=9> */
[----:B0-----:R-:W4:Y:S04]  /*55a0*/  LDL.LU R21, [R1+0x90] ;  /* 0x0000900001157983 */ /* 0x001f280000300800 */
[----:B------:R-:W4:Y:S04]  /*55b0*/  LDL.LU R20, [R1+0x94] ;  /* 0x0000940001147983 */ /* 0x000f280000300800 */
[----:B------:R-:W4:Y:S01]  /*55c0*/  LDL.LU R19, [R1+0x98] ;  /* 0x0000980001137983 */ /* 0x000f220000300800 */
[----:B------:R-:W-:-:S01]  /*55d0*/  FADD R227, R176, R227 ;  /* 0x000000e3b0e37221 */ /* 0x000fc20000000000 */
[----:B--2---:R-:W-:-:S04]  /*55e0*/  FADD R226, R177, R226 ;  /* 0x000000e2b1e27221 */ /* 0x004fc80000000000 */
[----:B------:R0:W-:Y:S01]  /*55f0*/  STL [R1+0x58], R227 ;  /* 0x000058e301007387 */ /* 0x0001e20000100800 */
[----:B---3--:R-:W-:-:S03]  /*5600*/  FADD R225, R178, R225 ;  /* 0x000000e1b2e17221 */ /* 0x008fc60000000000 */
[----:B------:R1:W-:Y:S01]  /*5610*/  STL [R1+0x5c], R226 ;  /* 0x00005ce201007387 */ /* 0x0003e20000100800 */
[----:B----4-:R-:W-:-:S03]  /*5620*/  FADD R224, R179, R224 ;  /* 0x000000e0b3e07221 */ /* 0x010fc60000000000 */
        /* <DEDUP_REMOVED lines=27> */
[----:B-1----:R-:W4:Y:S04]  /*57e0*/  LDL.LU R226, [R1+0xa0] ;  /* 0x0000a00001e27983 */ /* 0x002f280000300800 */
[----:B------:R1:W-:Y:S04]  /*57f0*/  STL [R1+0x94], R20 ;  /* 0x0000941401007387 */ /* 0x0003e80000100800 */
[----:B--2---:R-:W2:Y:S04]  /*5800*/  LDL.LU R225, [R1+0xa4] ;  /* 0x0000a40001e17983 */ /* 0x004ea80000300800 */
[----:B------:R1:W-:Y:S04]  /*5810*/  STL [R1+0x98], R19 ;  /* 0x0000981301007387 */ /* 0x0003e80000100800 */
[----:B---3--:R-:W3:Y:S04]  /*5820*/  LDL.LU R224, [R1+0xa8] ;  /* 0x0000a80001e07983 */ /* 0x008ee80000300800 */
[----:B----4-:R-:W4:Y:S04]  /*5830*/  LDL.LU R223, [R1+0xac] ;  /* 0x0000ac0001df7983 */ /* 0x010f280000300800 */
        /* <DEDUP_REMOVED lines=10> */
[----:B-1----:R-:W4:Y:S04]  /*58e0*/  LDL.LU R20, [R1+0xd8] ;  /* 0x0000d80001147983 */ /* 0x002f280000300800 */
[----:B------:R-:W4:Y:S01]  /*58f0*/  LDL.LU R19, [R1+0xdc] ;  /* 0x0000dc0001137983 */ /* 0x000f220000300800 */
[----:B------:R-:W-:-:S01]  /*5900*/  FADD R227, R193, R227 ;  /* 0x000000e3c1e37221 */ /* 0x000fc20000000000 */
[----:B------:R-:W-:-:S04]  /*5910*/  FADD R226, R194, R226 ;  /* 0x000000e2c2e27221 */ /* 0x000fc80000000000 */
[----:B------:R0:W-:Y:S01]  /*5920*/  STL [R1+0x9c], R227 ;  /* 0x00009ce301007387 */ /* 0x0001e20000100800 */
[----:B--2---:R-:W-:-:S03]  /*5930*/  FADD R225, R195, R225 ;  /* 0x000000e1c3e17221 */ /* 0x004fc60000000000 */
        /* <DEDUP_REMOVED lines=253> */
[----:B------:R-:W-:Y:S01]  /*6910*/  STL [R1+0x1f0], R227 ;  /* 0x0001f0e301007387 */ /* 0x000fe20000100800 */
[----:B--2---:R-:W-:-:S03]  /*6920*/  FADD R225, R88, R225 ;  /* 0x000000e158e17221 */ /* 0x004fc60000000000 */
[----:B------:R-:W-:Y:S01]  /*6930*/  STL [R1+0x1f4], R226 ;  /* 0x0001f4e201007387 */ /* 0x000fe20000100800 */
[----:B---3--:R-:W-:-:S03]  /*6940*/  FADD R224, R89, R224 ;  /* 0x000000e059e07221 */ /* 0x008fc60000000000 */
[----:B------:R-:W-:Y:S01]  /*6950*/  STL [R1+0x1f8], R225 ;  /* 0x0001f8e101007387 */ /* 0x000fe20000100800 */
[----:B----4-:R-:W-:-:S03]  /*6960*/  FADD R223, R90, R223 ;  /* 0x000000df5adf7221 */ /* 0x010fc60000000000 */
[----:B------:R-:W-:Y:S01]  /*6970*/  STL [R1+0x1fc], R224 ;  /* 0x0001fce001007387 */ /* 0x000fe20000100800 */
[----:B------:R-:W-:-:S03]  /*6980*/  FADD R222, R91, R222 ;  /* 0x000000de5bde7221 */ /* 0x000fc60000000000 */
        /* <DEDUP_REMOVED lines=19> */
[----:B------:R-:W-:-:S01]  /*6ac0*/  FADD R20, R101, R20 ;  /* 0x0000001465147221 */ /* 0x000fc20000000000 */
[----:B------:R-:W-:-:S05]  /*6ad0*/  FADD R19, R102, R19 ;  /* 0x0000001366137221 */ /* 0x000fca0000000000 */
        /* <DEDUP_REMOVED lines=22> */
[----:B---3--:R-:W-:-:S03]  /*6c40*/  FADD R20, R104, R20 ;  /* 0x0000001468147221 */ /* 0x008fc60000000000 */
[----:B0-----:R2:W5:Y:S01]  /*6c50*/  LDL.LU R19, [R1+0x2d0] ;  /* 0x0002d00001137983 */ /* 0x0015620000300800 */
[----:B----4-:R-:W-:-:S03]  /*6c60*/  FADD R21, R105, R21 ;  /* 0x0000001569157221 */ /* 0x010fc60000000000 */
[----:B------:R0:W-:Y:S01]  /*6c70*/  STL [R1+0x238], R20 ;  /* 0x0002381401007387 */ /* 0x0001e20000100800 */
[----:B------:R-:W-:-:S01]  /*6c80*/  FADD R22, R106, R22 ;  /* 0x000000166a167221 */ /* 0x000fc20000000000 */
[----:B------:R-:W-:Y:S02]  /*6c90*/  FADD R23, R107, R23 ;  /* 0x000000176b177221 */ /* 0x000fe40000000000 */
[----:B0-----:R2:W5:Y:S01]  /*6ca0*/  LDL.LU R20, [R1+0x2cc] ;  /* 0x0002cc0001147983 */ /* 0x0015620000300800 */
[----:B------:R-:W-:-:S03]  /*6cb0*/  FADD R216, R108, R216 ;  /* 0x000000d86cd87221 */ /* 0x000fc60000000000 */
[----:B------:R0:W-:Y:S01]  /*6cc0*/  STL [R1+0x23c], R21 ;  /* 0x00023c1501007387 */ /* 0x0001e20000100800 */
[----:B------:R-:W-:-:S01]  /*6cd0*/  FADD R217, R109, R217 ;  /* 0x000000d96dd97221 */ /* 0x000fc20000000000 */
[----:B------:R-:W-:Y:S02]  /*6ce0*/  FADD R218, R110, R218 ;  /* 0x000000da6eda7221 */ /* 0x000fe40000000000 */
[----:B0-----:R2:W5:Y:S04]  /*6cf0*/  LDL.LU R21, [R1+0x2c8] ;  /* 0x0002c80001157983 */ /* 0x0015680000300800 */
[----:B------:R0:W-:Y:S01]  /*6d00*/  STL [R1+0x240], R22 ;  /* 0x0002401601007387 */ /* 0x0001e20000100800 */
[----:B------:R-:W-:-:S01]  /*6d10*/  FADD R219, R111, R219 ;  /* 0x000000db6fdb7221 */ /* 0x000fc20000000000 */
[----:B------:R-:W-:-:S02]  /*6d20*/  FADD R220, R112, R220 ;  /* 0x000000dc70dc7221 */ /* 0x000fc40000000000 */
[----:B0-----:R2:W5:Y:S04]  /*6d30*/  LDL.LU R22, [R1+0x2c4] ;  /* 0x0002c40001167983 */ /* 0x0015680000300800 */
[----:B------:R0:W-:Y:S01]  /*6d40*/  STL [R1+0x244], R23 ;  /* 0x0002441701007387 */ /* 0x0001e20000100800 */
[----:B------:R-:W-:-:S01]  /*6d50*/  FADD R221, R113, R221 ;  /* 0x000000dd71dd7221 */ /* 0x000fc20000000000 */
[----:B------:R-:W-:Y:S02]  /*6d60*/  FADD R222, R114, R222 ;  /* 0x000000de72de7221 */ /* 0x000fe40000000000 */
[----:B0-----:R2:W5:Y:S04]  /*6d70*/  LDL.LU R23, [R1+0x2c0] ;  /* 0x0002c00001177983 */ /* 0x0015680000300800 */
[----:B------:R0:W-:Y:S01]  /*6d80*/  STL [R1+0x248], R216 ;  /* 0x000248d801007387 */ /* 0x0001e20000100800 */
[----:B------:R-:W-:-:S03]  /*6d90*/  FADD R223, R115, R223 ;  /* 0x000000df73df7221 */ /* 0x000fc60000000000 */
        /* <DEDUP_REMOVED lines=13> */
[----:B------:R0:W-:Y:S04]  /*6e70*/  STL [R1+0x25c], R221 ;  /* 0x00025cdd01007387 */ /* 0x0001e80000100800 */
        /* <DEDUP_REMOVED lines=12> */
[----:B0-----:R2:W5:Y:S01]  /*6f40*/  LDL.LU R227, [R1+0x290] ;  /* 0x0002900001e37983 */ /* 0x0015620000300800 */
[----:B------:R-:W-:-:S05]  /*6f50*/  UMOV UR6, URZ ;  /* 0x0000003f00067c82 */ /* 0x000fca0008000000 */
.L_x_29:
[----:B------:R-:W-:Y:S05]  /*6f60*/  @!P1 BRA `(.L_x_30) ;  /* 0x0000000000049947 */ /* 0x000fea0003800000 */
[----:B------:R-:W-:Y:S01]  /*6f70*/  BPT.TRAP 0x1 ;  /* 0x000000040000795c */ /* 0x000fe20000300000 */
.L_x_30:
[----:B------:R0:W-:Y:S04]  /*6f80*/  STL [R1+0x294], R2 ;  /* 0x0002940201007387 */ /* 0x0001e80000100800 */
[----:B0-----:R-:W2:Y:S04]  /*6f90*/  LDL R2, [R1+0x278] ;  /* 0x0002780001027983 */ /* 0x001ea80000100800 */
[----:B-----5:R0:W-:Y:S04]  /*6fa0*/  STL [R1+0x290], R0 ;  /* 0x0002900001007387 */ /* 0x0201e80000100800 */
[----:B0-----:R-:W3:Y:S01]  /*6fb0*/  LDL R0, [R1+0x27c] ;  /* 0x00027c0001007983 */ /* 0x001ee20000100800 */
[----:B------:R-:W-:Y:S01]  /*6fc0*/  IMAD.U32 R229, RZ, RZ, UR25 ;  /* 0x00000019ffe57e24 */ /* 0x000fe2000f8e00ff */
[----:B--2---:R-:W-:-:S02]  /*6fd0*/  ISETP.NE.AND P0, PT, R2, RZ, PT ;  /* 0x000000ff0200720c */ /* 0x004fc40003f05270 */
[----:B------:R0:W5:Y:S11]  /*6fe0*/  LDL.LU R2, [R1+0x294] ;  /* 0x0002940001027983 */ /* 0x0001760000300800 */
[----:B------:R-:W-:-:S05]  /*6ff0*/  @P0 LEA R229, R229, UR11, 0x3 ;  /* 0x0000000be5e50c11 */ /* 0x000fca000f8e18ff */
[----:B------:R-:W-:-:S05]  /*7000*/  @P0 VIADD R229, R229, 0x70 ;  /* 0x00000070e5e50836 */ /* 0x000fca0000000000 */
[----:B---3--:R-:W-:Y:S02]  /*7010*/  @P0 PRMT R229, R0, 0x654, R229 ;  /* 0x0000065400e50816 */ /* 0x008fe400000000e5 */
[----:B------:R0:W5:Y:S01]  /*7020*/  LDL.LU R0, [R1+0x290] ;  /* 0x0002900001007983 */ /* 0x0001620000300800 */
[----:B------:R-:W-:Y:S01]  /*7030*/  UISETP.GT.U32.AND UP0, UPT, UR13, 0x1, UPT ;  /* 0x000000010d00788c */ /* 0x000fe2000bf04070 */
[----:B------:R0:W-:Y:S05]  /*7040*/  @P0 SYNCS.ARRIVE.TRANS64.RED.A1T0 RZ, [R229+URZ], RZ ;  /* 0x000000ffe5ff09a7 */ /* 0x0001ea000810043f */
[----:B------:R-:W-:-:S13]  /*7050*/  PLOP3.LUT P0, PT, PT, PT, UP0, 0x80, 0x0 ;  /* 0x000000000000781c */ /* 0x000fda0003f0f008 */
[----:B0-----:R-:W-:Y:S05]  /*7060*/  @P0 BRA `(.L_x_31) ;  /* 0x0000000000040947 */ /* 0x001fea0003800000 */
[----:B------:R-:W-:Y:S01]  /*7070*/  BPT.TRAP 0x1 ;  /* 0x000000040000795c */ /* 0x000fe20000300000 */
.L_x_31:
[----:B------:R-:W-:Y:S01]  /*7080*/  UIADD3 UR14, UR14, 0x1, URZ ;  /* 0x000000010e0e7890 */ /* 0x000fe2000fffe03f */
[C---:B------:R-:W-:Y:S01]  /*7090*/  ISETP.GT.AND P0, PT, R228.reuse, 0x1, PT ;  /* 0x00000001e400780c */ /* 0x040fe20003f04270 */
[----:B------:R-:W-:Y:S01]  /*70a0*/  UIADD3 UR25, UR25, 0x1, URZ ;  /* 0x0000000119197890 */ /* 0x000fe2000fffe03f */
[----:B------:R-:W-:Y:S01]  /*70b0*/  VIADD R228, R228, 0xffffffff ;  /* 0xffffffffe4e47836 */ /* 0x000fe20000000000 */
[----:B------:R-:W-:Y:S02]  /*70c0*/  UISETP.NE.AND UP0, UPT, UR14, 0xe, UPT ;  /* 0x0000000e0e00788c */ /* 0x000fe4000bf05270 */
[----:B------:R-:W-:Y:S02]  /*70d0*/  UISETP.NE.AND UP1, UPT, UR25, 0xe, UPT ;  /* 0x0000000e1900788c */ /* 0x000fe4000bf25270 */
[----:B------:R-:W-:Y:S02]  /*70e0*/  USEL UR8, URZ, 0x1, UP0 ;  /* 0x000000013f087887 */ /* 0x000fe40008000000 */
[----:B------:R-:W-:-:S02]  /*70f0*/  USEL UR14, UR14, URZ, UP0 ;  /* 0x0000003f0e0e7287 */ /* 0x000fc40008000000 */
[----:B------:R-:W-:Y:S02]  /*7100*/  USEL UR25, UR25, URZ, UP1 ;  /* 0x0000003f19197287 */ /* 0x000fe40008800000 */
[----:B------:R-:W-:Y:S01]  /*7110*/  LOP3.LUT R227, R227, UR8, RZ, 0x3c, !PT ;  /* 0x00000008e3e37c12 */ /* 0x000fe2000f8e3cff */
[----:B------:R-:W-:Y:S01]  /*7120*/  UMOV UR8, 0x1 ;  /* 0x0000000100087882 */ /* 0x000fe20000000000 */
[----:B------:R-:W-:Y:S08]  /*7130*/  @P0 BRA `(.L_x_32) ;  /* 0xffffffd8006c0947 */ /* 0x000ff0000383ffff */
.L_x_24:
[----:B------:R-:W-:-:S04]  /*7140*/  UISETP.NE.AND UP0, UPT, UR6, URZ, UPT ;  /* 0x0000003f0600728c */ /* 0x000fc8000bf05270 */
[----:B------:R-:W-:-:S06]  /*7150*/  USEL UR6, URZ, 0x1, !UP0 ;  /* 0x000000013f067887 */ /* 0x000fcc000c000000 */
[----:B------:R-:W-:-:S13]  /*7160*/  ISETP.NE.AND P0, PT, RZ, UR6, PT ;  /* 0x00000006ff007c0c */ /* 0x000fda000bf05270 */
[----:B------:R-:W-:Y:S05]  /*7170*/  @!P0 BRA `(.L_x_33) ;  /* 0x0000002000e48947 */ /* 0x000fea0003800000 */
[----:B------:R-:W-:Y:S02]  /*7180*/  WARPGROUP.DEPBAR.LE gsb0, 0x0 ;  /* 0x00008000000079c5 */ /* 0x000fe40000010000 */
[----:B------:R-:W-:Y:S01]  /*7190*/  FADD R226, R120, R226 ;  /* 0x000000e278e27221 */ /* 0x000fe20000000000 */
[----:B------:R-:W-:Y:S01]  /*71a0*/  FADD R225, R121, R225 ;  /* 0x000000e179e17221 */ /* 0x000fe20000000000 */
[----:B------:R-:W2:Y:S04]  /*71b0*/  LDL.LU R227, [R1+0x8] ;  /* 0x0000080001e37983 */ /* 0x000ea80000300800 */
[----:B------:R0:W-:Y:S04]  /*71c0*/  STL [R1+0x290], R226 ;  /* 0x000290e201007387 */ /* 0x0001e80000100800 */
[----:B0-----:R-:W3:Y:S04]  /*71d0*/  LDL.LU R226, [R1+0x4] ;  /* 0x0000040001e27983 */ /* 0x001ee80000300800 */
[----:B------:R0:W-:Y:S04]  /*71e0*/  STL [R1+0x294], R225 ;  /* 0x000294e101007387 */ /* 0x0001e80000100800 */
[----:B0-----:R-:W4:Y:S01]  /*71f0*/  LDL.LU R225, [R1] ;  /* 0x0000000001e17983 */ /* 0x001f220000300800 */
[----:B------:R-:W-:Y:S01]  /*7200*/  FADD R224, R122, R224 ;  /* 0x000000e07ae07221 */ /* 0x000fe20000000000 */
[----:B------:R-:W-:Y:S01]  /*7210*/  FADD R223, R123, R223 ;  /* 0x000000df7bdf7221 */ /* 0x000fe20000000000 */
[----:B------:R-:W-:Y:S01]  /*7220*/  FADD R222, R124, R222 ;  /* 0x000000de7cde7221 */ /* 0x000fe20000000000 */
[----:B------:R-:W-:Y:S01]  /*7230*/  FADD R221, R125, R221 ;  /* 0x000000dd7ddd7221 */ /* 0x000fe20000000000 */
[----:B------:R-:W-:Y:S01]  /*7240*/  FADD R220, R126, R220 ;  /* 0x000000dc7edc7221 */ /* 0x000fe20000000000 */
[----:B------:R-:W-:Y:S01]  /*7250*/  STL [R1+0x298], R224 ;  /* 0x000298e001007387 */ /* 0x000fe20000100800 */
        /* <DEDUP_REMOVED lines=33> */
[----:B-----5:R-:W-:Y:S01]  /*7470*/  FADD R2, R152, R2 ;  /* 0x0000000298027221 */ /* 0x020fe20000000000 */
[----:B------:R-:W-:Y:S01]  /*7480*/  FADD R0, R153, R0 ;  /* 0x0000000099007221 */ /* 0x000fe20000000000 */
[----:B------:R-:W-:Y:S04]  /*7490*/  STL [R1+0x2bc], R23 ;  /* 0x0002bc1701007387 */ /* 0x000fe80000100800 */
        /* <DEDUP_REMOVED lines=17> */
[----:B------:R0:W-:Y:S04]  /*75b0*/  STL [R1+0x304], R5 ;  /* 0x0003040501007387 */ /* 0x0001e80000100800 */
[----:B0-----:R-:W4:Y:S01]  /*75c0*/  LDL.LU R5, [R1+0xc] ;  /* 0x00000c0001057983 */ /* 0x001f220000300800 */
[----:B--2---:R-:W-:Y:S01]  /*75d0*/  FADD R227, R156, R227 ;  /* 0x000000e39ce37221 */ /* 0x004fe20000000000 */
[----:B---3--:R-:W-:Y:S01]  /*75e0*/  FADD R226, R155, R226 ;  /* 0x000000e29be27221 */ /* 0x008fe20000000000 */
[----:B----4-:R-:W-:-:S05]  /*75f0*/  FADD R225, R154, R225 ;  /* 0x000000e19ae17221 */ /* 0x010fca0000000000 */
[----:B------:R0:W-:Y:S04]  /*7600*/  STL [R1], R225 ;  /* 0x000000e101007387 */ /* 0x0001e80000100800 */
[----:B------:R-:W2:Y:S04]  /*7610*/  LDL.LU R6, [R1+0x10] ;  /* 0x0000100001067983 */ /* 0x000ea80000300800 */
[----:B------:R3:W-:Y:S04]  /*7620*/  STL [R1+0x4], R226 ;  /* 0x000004e201007387 */ /* 0x0007e80000100800 */
[----:B------:R-:W4:Y:S04]  /*7630*/  LDL.LU R7, [R1+0x14] ;  /* 0x0000140001077983 */ /* 0x000f280000300800 */
[----:B------:R1:W-:Y:S04]  /*7640*/  STL [R1+0x8], R227 ;  /* 0x000008e301007387 */ /* 0x0003e80000100800 */
        /* <DEDUP_REMOVED lines=26> */
[----:B---3--:R-:W3:Y:S04]  /*77f0*/  LDL.LU R226, [R1+0x80] ;  /* 0x0000800001e27983 */ /* 0x008ee80000300800 */
[----:B-1----:R-:W3:Y:S01]  /*7800*/  LDL.LU R227, [R1+0x84] ;  /* 0x0000840001e37983 */ /* 0x002ee20000300800 */
[----:B------:R-:W-:-:S05]  /*7810*/  FADD R5, R157, R5 ;  /* 0x000000059d057221 */ /* 0x000fca0000000000 */
[----:B------:R0:W-:Y:S01]  /*7820*/  STL [R1+0xc], R5 ;  /* 0x00000c0501007387 */ /* 0x0001e20000100800 */
[----:B--2---:R-:W-:Y:S01]  /*7830*/  FADD R6, R158, R6 ;  /* 0x000000069e067221 */ /* 0x004fe20000000000 */
        /* <DEDUP_REMOVED lines=54> */
[----:B---3--:R-:W-:-:S03]  /*7ba0*/  FADD R226, R186, R226 ;  /* 0x000000e2bae27221 */ /* 0x008fc60000000000 */
[----:B0-----:R-:W3:Y:S01]  /*7bb0*/  LDL.LU R5, [R1+0x88] ;  /* 0x0000880001057983 */ /* 0x001ee20000300800 */
[----:B------:R-:W-:-:S03]  /*7bc0*/  FADD R227, R187, R227 ;  /* 0x000000e3bbe37221 */ /* 0x000fc60000000000 */
[----:B------:R0:W-:Y:S04]  /*7bd0*/  STL [R1+0x7c], R225 ;  /* 0x00007ce101007387 */ /* 0x0001e80000100800 */
[----:B-1----:R-:W3:Y:S04]  /*7be0*/  LDL.LU R6, [R1+0x8c] ;  /* 0x00008c0001067983 */ /* 0x002ee80000300800 */
[----:B------:R1:W-:Y:S04]  /*7bf0*/  STL [R1+0x80], R226 ;  /* 0x000080e201007387 */ /* 0x0003e80000100800 */
[----:B--2---:R-:W2:Y:S04]  /*7c00*/  LDL.LU R7, [R1+0x90] ;  /* 0x0000900001077983 */ /* 0x004ea80000300800 */
[----:B------:R1:W-:Y:S04]  /*7c10*/  STL [R1+0x84], R227 ;  /* 0x000084e301007387 */ /* 0x0003e80000100800 */
        /* <DEDUP_REMOVED lines=28> */
[----:B---3--:R-:W-:Y:S01]  /*7de0*/  FADD R5, R188, R5 ;  /* 0x00000005bc057221 */ /* 0x008fe20000000000 */
[----:B------:R-:W-:-:S04]  /*7df0*/  FADD R6, R189, R6 ;  /* 0x00000006bd067221 */ /* 0x000fc80000000000 */
[----:B------:R0:W-:Y:S01]  /*7e00*/  STL [R1+0x88], R5 ;  /* 0x0000880501007387 */ /* 0x0001e20000100800 */
[----:B--2---:R-:W-:-:S03]  /*7e10*/  FADD R7, R190, R7 ;  /* 0x00000007be077221 */ /* 0x004fc60000000000 */
        /* <DEDUP_REMOVED lines=89> */
[----:B------:R-:W-:Y:S01]  /*83b0*/  FADD R5, R27, R5 ;  /* 0x000000051b057221 */ /* 0x000fe20000000000 */
        /* <DEDUP_REMOVED lines=185> */
[----:B------:R-:W-:-:S05]  /*8f50*/  FADD R5, R89, R5 ;  /* 0x0000000559057221 */ /* 0x000fca0000000000 */
[----:B------:R0:W-:Y:S01]  /*8f60*/  STL [R1+0x1fc], R5 ;  /* 0x0001fc0501007387 */ /* 0x0001e20000100800 */
[----:B------:R-:W-:-:S03]  /*8f70*/  FADD R6, R90, R6 ;  /* 0x000000065a067221 */ /* 0x000fc60000000000 */
[----:B0-----:R0:W5:Y:S01]  /*8f80*/  LDL.LU R5, [R1+0x304] ;  /* 0x0003040001057983 */ /* 0x0011620000300800 */
[----:B--2---:R-:W-:-:S03]  /*8f90*/  FADD R7, R91, R7 ;  /* 0x000000075b077221 */ /* 0x004fc60000000000 */
[----:B------:R1:W-:Y:S01]  /*8fa0*/  STL [R1+0x200], R6 ;  /* 0x0002000601007387 */ /* 0x0003e20000100800 */
[----:B---3--:R-:W-:Y:S01]  /*8fb0*/  FADD R8, R92, R8 ;  /* 0x000000085c087221 */ /* 0x008fe20000000000 */
[----:B----4-:R-:W-:Y:S02]  /*8fc0*/  FADD R9, R93, R9 ;  /* 0x000000095d097221 */ /* 0x010fe40000000000 */
[----:B-1----:R0:W5:Y:S01]  /*8fd0*/  LDL.LU R6, [R1+0x300] ;  /* 0x0003000001067983 */ /* 0x0021620000300800 */
[----:B------:R-:W-:-:S03]  /*8fe0*/  FADD R10, R94, R10 ;  /* 0x0000000a5e0a7221 */ /* 0x000fc60000000000 */
[----:B------:R1:W-:Y:S01]  /*8ff0*/  STL [R1+0x204], R7 ;  /* 0x0002040701007387 */ /* 0x0003e20000100800 */
[----:B------:R-:W-:-:S03]  /*9000*/  FADD R11, R95, R11 ;  /* 0x0000000b5f0b7221 */ /* 0x000fc60000000000 */
[----:B-1----:R0:W5:Y:S01]  /*9010*/  LDL.LU R7, [R1+0x2fc] ;  /* 0x0002fc0001077983 */ /* 0x0021620000300800 */
[----:B------:R-:W-:-:S03]  /*9020*/  FADD R12, R96, R12 ;  /* 0x0000000c600c7221 */ /* 0x000fc60000000000 */
[----:B------:R1:W-:Y:S01]  /*9030*/  STL [R1+0x208], R8 ;  /* 0x0002080801007387 */ /* 0x0003e20000100800 */
[----:B------:R-:W-:Y:S01]  /*9040*/  FADD R13, R97, R13 ;  /* 0x0000000d610d7221 */ /* 0x000fe20000000000 */
[----:B------:R-:W-:Y:S02]  /*9050*/  FADD R14, R98, R14 ;  /* 0x0000000e620e7221 */ /* 0x000fe40000000000 */
[----:B-1----:R0:W5:Y:S04]  /*9060*/  LDL.LU R8, [R1+0x2f8] ;  /* 0x0002f80001087983 */ /* 0x0021680000300800 */
[----:B------:R1:W-:Y:S01]  /*9070*/  STL [R1+0x20c], R9 ;  /* 0x00020c0901007387 */ /* 0x0003e20000100800 */
[----:B------:R-:W-:Y:S01]  /*9080*/  FADD R15, R99, R15 ;  /* 0x0000000f630f7221 */ /* 0x000fe20000000000 */
[----:B------:R-:W-:-:S02]  /*9090*/  FADD R16, R100, R16 ;  /* 0x0000001064107221 */ /* 0x000fc40000000000 */
[----:B-1----:R0:W5:Y:S04]  /*90a0*/  LDL.LU R9, [R1+0x2f4] ;  /* 0x0002f40001097983 */ /* 0x0021680000300800 */
[----:B------:R1:W-:Y:S01]  /*90b0*/  STL [R1+0x210], R10 ;  /* 0x0002100a01007387 */ /* 0x0003e20000100800 */
[----:B------:R-:W-:-:S03]  /*90c0*/  FADD R17, R101, R17 ;  /* 0x0000001165117221 */ /* 0x000fc60000000000 */
        /* <DEDUP_REMOVED lines=55> */
[----:B------:R1:W-:Y:S04]  /*9440*/  STL [R1+0x25c], R221 ;  /* 0x00025cdd01007387 */ /* 0x0003e80000100800 */
        /* <DEDUP_REMOVED lines=11> */
[----:B------:R0:W-:Y:S02]  /*9500*/  STL [R1+0x274], R227 ;  /* 0x000274e301007387 */ /* 0x0001e40000100800 */
.L_x_33:
[----:B------:R-:W-:Y:S02]  /*9510*/  WARPGROUP.DEPBAR.LE gsb0, 0x0 ;  /* 0x00008000000079c5 */ /* 0x000fe40000010000 */
[----:B------:R-:W2:Y:S02]  /*9520*/  LDC R24, c[0x0][0x28c] ;  /* 0x0000a300ff187b82 */ /* 0x000ea40000000800 */
[----:B--2---:R-:W-:-:S13]  /*9530*/  ISETP.GE.AND P0, PT, R24, 0x1, PT ;  /* 0x000000011800780c */ /* 0x004fda0003f06270 */
[----:B------:R-:W-:Y:S05]  /*9540*/  @!P0 BRA `(.L_x_34) ;  /* 0x0000000000688947 */ /* 0x000fea0003800000 */
[----:B------:R-:W-:-:S06]  /*9550*/  UISETP.NE.AND UP0, UPT, UR24, 0x3, UPT ;  /* 0x000000031800788c */ /* 0x000fcc000bf05270 */
[----:B------:R-:W-:-:S13]  /*9560*/  PLOP3.LUT P0, PT, PT, PT, UP0, 0x80, 0x0 ;  /* 0x000000000000781c */ /* 0x000fda0003f0f008 */
[----:B------:R-:W-:Y:S05]  /*9570*/  @!P0 BRA `(.L_x_35) ;  /* 0x0000000000048947 */ /* 0x000fea0003800000 */
[----:B------:R-:W-:Y:S01]  /*9580*/  BPT.TRAP 0x1 ;  /* 0x000000040000795c */ /* 0x000fe20000300000 */
.L_x_35:
[----:B0-----:R-:W2:Y:S01]  /*9590*/  LDL R227, [R1+0x278] ;  /* 0x0002780001e37983 */ /* 0x001ea20000100800 */
[----:B------:R-:W-:Y:S01]  /*95a0*/  BSSY B0, `(.L_x_36) ;  /* 0x0000010000007945 */ /* 0x000fe20003800000 */
[----:B--2---:R-:W-:-:S13]  /*95b0*/  ISETP.NE.AND P0, PT, R227, RZ, PT ;  /* 0x000000ffe300720c */ /* 0x004fda0003f05270 */
[----:B------:R-:W-:Y:S05]  /*95c0*/  @!P0 BRA `(.L_x_37) ;  /* 0x0000000000348947 */ /* 0x000fea0003800000 */
[----:B------:R-:W2:Y:S01]  /*95d0*/  LDL R227, [R1+0x27c] ;  /* 0x00027c0001e37983 */ /* 0x000ea20000100800 */
[----:B------:R-:W-:-:S04]  /*95e0*/  UISETP.LT.AND UP0, UPT, UR9, 0x1, UPT ;  /* 0x000000010900788c */ /* 0x000fc8000bf01270 */
[----:B------:R-:W-:-:S04]  /*95f0*/  USEL UR8, UR9, 0x1, UP0 ;  /* 0x0000000109087887 */ /* 0x000fc80008000000 */
[----:B------:R-:W-:-:S04]  /*9600*/  UIADD3 UR8, UR5, UR9, -UR8 ;  /* 0x0000000905087290 */ /* 0x000fc8000fffe808 */
[----:B------:R-:W-:-:S04]  /*9610*/  USHF.R.U32.HI UR6, URZ, 0x1, UR8 ;  /* 0x000000013f067899 */ /* 0x000fc80008011608 */
[----:B------:R-:W-:-:S04]  /*9620*/  UIMAD.WIDE.U32 UR6, UR6, -0x6db6db6d, URZ ;  /* 0x92492493060678a5 */ /* 0x000fc8000f8e003f */
[----:B------:R-:W-:-:S04]  /*9630*/  USHF.R.U32.HI UR6, URZ, 0x2, UR7 ;  /* 0x000000023f067899 */ /* 0x000fc80008011607 */
[----:B------:R-:W-:-:S04]  /*9640*/  UIMAD UR8, UR6, -0xe, UR8 ;  /* 0xfffffff2060878a4 */ /* 0x000fc8000f8e0208 */
[----:B------:R-:W-:-:S04]  /*9650*/  ULEA UR8, UR8, UR11, 0x3 ;  /* 0x0000000b08087291 */ /* 0x000fc8000f8e183f */
[----:B------:R-:W-:-:S06]  /*9660*/  UIADD3 UR8, UR8, 0x70, URZ ;  /* 0x0000007008087890 */ /* 0x000fcc000fffe03f */
[----:B------:R-:W-:-:S05]  /*9670*/  IMAD.U32 R24, RZ, RZ, UR8 ;  /* 0x00000008ff187e24 */ /* 0x000fca000f8e00ff */
[----:B--2---:R-:W-:-:S04]  /*9680*/  PRMT R24, R227, 0x654, R24 ;  /* 0x00000654e3187816 */ /* 0x004fc80000000018 */
[----:B------:R0:W-:Y:S03]  /*9690*/  SYNCS.ARRIVE.TRANS64.RED.A1T0 RZ, [R24+URZ], RZ ;  /* 0x000000ff18ff79a7 */ /* 0x0001e6000810043f */
.L_x_37:
[----:B------:R-:W-:Y:S05]  /*96a0*/  BSYNC B0 ;  /* 0x0000000000007941 */ /* 0x000fea0003800000 */
.L_x_36:
[----:B------:R-:W-:-:S06]  /*96b0*/  UISETP.GT.U32.AND UP0, UPT, UR13, 0x1, UPT ;  /* 0x000000010d00788c */ /* 0x000fcc000bf04070 */
[----:B------:R-:W-:-:S13]  /*96c0*/  PLOP3.LUT P0, PT, PT, PT, UP0, 0x80, 0x0 ;  /* 0x000000000000781c */ /* 0x000fda0003f0f008 */
[----:B------:R-:W-:Y:S05]  /*96d0*/  @P0 BRA `(.L_x_34) ;  /* 0x0000000000040947 */ /* 0x000fea0003800000 */
[----:B------:R-:W-:Y:S01]  /*96e0*/  BPT.TRAP 0x1 ;  /* 0x000000040000795c */ /* 0x000fe20000300000 */
.L_x_34:
[----:B-----5:R2:W-:Y:S01]  /*96f0*/  STL [R1+0x294], R2 ;  /* 0x0002940201007387 */ /* 0x0205e20000100800 */
[----:B------:R-:W1:Y:S01]  /*9700*/  LDC R28, c[0x0][0x288] ;  /* 0x0000a200ff1c7b82 */ /* 0x000e620000000800 */
[----:B------:R-:W-:Y:S02]  /*9710*/  UIADD3 UR11, UR9, UR5, URZ ;  /* 0x00000005090b7290 */ /* 0x000fe4000fffe03f */
[----:B------:R-:W-:Y:S01]  /*9720*/  USHF.R.S32.HI UR12, URZ, 0x1f, UR10 ;  /* 0x0000001f3f0c7899 */ /* 0x000fe2000801140a */
[----:B------:R-:W-:Y:S01]  /*9730*/  ULDC.64 UR14, c[0x0][0x5d0] ;  /* 0x00017400000e7ab9 */ /* 0x000fe20000000a00 */
[----:B------:R-:W-:Y:S01]  /*9740*/  ULDC UR16, c[0x0][0x284] ;  /* 0x0000a10000107ab9 */ /* 0x000fe20000000800 */
[----:B--2---:R-:W2:Y:S04]  /*9750*/  LDL.LU R2, [R1+0x288] ;  /* 0x0002880001027983 */ /* 0x004ea80000300800 */
[----:B------:R3:W-:Y:S04]  /*9760*/  STL [R1+0x290], R0 ;  /* 0x0002900001007387 */ /* 0x0007e80000100800 */
[----:B0-----:R-:W4:Y:S01]  /*9770*/  LDL.LU R227, [R1+0x28c] ;  /* 0x00028c0001e37983 */ /* 0x001f220000300800 */
[----:B---3--:R-:W0:Y:S02]  /*9780*/  S2R R0, SR_TID.X ;  /* 0x0000000000007919 */ /* 0x008e240000002100 */
[----:B0-----:R-:W-:-:S02]  /*9790*/  SHF.R.U32.HI R24, RZ, 0x2, R0 ;  /* 0x00000002ff187819 */ /* 0x001fc40000011600 */
[----:B------:R-:W-:Y:S02]  /*97a0*/  SHF.R.U32.HI R27, RZ, 0x7, R0 ;  /* 0x00000007ff1b7819 */ /* 0x000fe40000011600 */
[----:B------:R-:W-:Y:S02]  /*97b0*/  LOP3.LUT R26, R0, 0x60, RZ, 0xc0, !PT ;  /* 0x00000060001a7812 */ /* 0x000fe400078ec0ff */
[----:B------:R-:W-:Y:S02]  /*97c0*/  LOP3.LUT R25, R24, 0x7, RZ, 0xc0, !PT ;  /* 0x0000000718197812 */ /* 0x000fe400078ec0ff */
[----:B------:R-:W-:Y:S02]  /*97d0*/  LOP3.LUT R24, R27, 0x1, RZ, 0xc0, !PT ;  /* 0x000000011b187812 */ /* 0x000fe400078ec0ff */
[----:B------:R-:W-:-:S03]  /*97e0*/  SHF.R.U32.HI R26, RZ, 0x1, R26 ;  /* 0x00000001ff1a7819 */ /* 0x000fc6000001161a */
[----:B------:R-:W-:Y:S01]  /*97f0*/  IMAD.SHL.U32 R30, R24, 0x40, RZ ;  /* 0x00000040181e7824 */ /* 0x000fe200078e00ff */
[----:B------:R-:W-:-:S04]  /*9800*/  IADD3 R27, RZ, -R26, -R25 ;  /* 0x8000001aff1b7210 */ /* 0x000fc80007ffe819 */
[----:B------:R-:W-:Y:S01]  /*9810*/  LOP3.LUT R37, R30, 0x40, R25, 0xe2, !PT ;  /* 0x000000401e257812 */ /* 0x000fe200078ee219 */
[----:B------:R-:W-:Y:S01]  /*9820*/  IMAD R35, R24, -0x40, R27 ;  /* 0xffffffc018237824 */ /* 0x000fe200078e021b */
[C---:B------:R-:W-:Y:S01]  /*9830*/  LOP3.LUT R24, R0.reuse, 0x3, RZ, 0xc0, !PT ;  /* 0x0000000300187812 */ /* 0x040fe200078ec0ff */
[----:B------:R-:W-:Y:S02]  /*9840*/  IMAD.SHL.U32 R30, R0, 0x2, RZ ;  /* 0x00000002001e7824 */ /* 0x000fe400078e00ff */
[----:B--2---:R-:W-:Y:S02]  /*9850*/  IMAD R27, R2, 0x180, RZ ;  /* 0x00000180021b7824 */ /* 0x004fe400078e02ff */
[----:B------:R0:W5:Y:S04]  /*9860*/  LDL.LU R2, [R1+0x294] ;  /* 0x0002940001027983 */ /* 0x0001680000300800 */
[----:B------:R0:W5:Y:S01]  /*9870*/  LDL.LU R0, [R1+0x290] ;  /* 0x0002900001007983 */ /* 0x0001620000300800 */
[----:B-1----:R-:W-:Y:S01]  /*9880*/  IMAD R36, R24, -0x2, R28 ;  /* 0xfffffffe18247824 */ /* 0x002fe200078e021c */
[----:B------:R-:W-:Y:S01]  /*9890*/  ISETP.GE.AND P0, PT, R27, R28, PT ;  /* 0x0000001c1b00720c */ /* 0x000fe20003f06270 */
[----:B----4-:R-:W-:Y:S01]  /*98a0*/  IMAD.SHL.U32 R28, R227, 0x80, RZ ;  /* 0x00000080e31c7824 */ /* 0x010fe200078e00ff */
[----:B------:R-:W-:Y:S01]  /*98b0*/  UISETP.GT.U32.AND UP0, UPT, UR11, 0xd, UPT ;  /* 0x0000000d0b00788c */ /* 0x000fe2000bf04070 */
[----:B------:R-:W-:Y:S01]  /*98c0*/  LOP3.LUT R30, R27, 0x6, R30, 0xf8, !PT ;  /* 0x000000061b1e7812 */ /* 0x000fe200078ef81e */
[----:B------:R-:W-:-:S02]  /*98d0*/  UIMAD UR5, UR12, UR14, URZ ;  /* 0x0000000e0c0572a4 */ /* 0x000fc4000f8e023f */
[----:B------:R-:W-:Y:S01]  /*98e0*/  USHF.R.U32.HI UR6, URZ, 0x1, UR11 ;  /* 0x000000013f067899 */ /* 0x000fe2000801160b */
[----:B------:R-:W-:Y:S01]  /*98f0*/  ISETP.GE.OR P0, PT, R28, UR16, P0 ;  /* 0x000000101c007c0c */ /* 0x000fe20008706670 */
[----:B------:R-:W-:Y:S02]  /*9900*/  UISETP.LT.U32.AND UP0, UPT, UR9, 0xe, UP0 ;  /* 0x0000000e0900788c */ /* 0x000fe40008701070 */
[----:B------:R-:W-:Y:S01]  /*9910*/  UISETP.GE.U32.AND UP1, UPT, UR9, 0xe, UPT ;  /* 0x0000000e0900788c */ /* 0x000fe2000bf26070 */
[--C-:B------:R-:W-:Y:S01]  /*9920*/  SHF.R.S32.HI R31, RZ, 0x1f, R30.reuse ;  /* 0x0000001fff1f7819 */ /* 0x100fe2000001141e */
[----:B------:R-:W-:Y:S01]  /*9930*/  UIMAD UR8, UR10, UR15, UR5 ;  /* 0x0000000f0a0872a4 */ /* 0x000fe2000f8e0205 */
[----:B------:R-:W-:Y:S01]  /*9940*/  IMAD.U32 R25, RZ, RZ, UR14 ;  /* 0x0000000eff197e24 */ /* 0x000fe2000f8e00ff */
[----:B------:R-:W-:Y:S02]  /*9950*/  UIMAD.WIDE.U32 UR6, UR6, -0x6db6db6d, URZ ;  /* 0x92492493060678a5 */ /* 0x000fe4000f8e003f */
[----:B------:R-:W-:Y:S01]  /*9960*/  USEL UR5, URZ, 0x1, !UP0 ;  /* 0x000000013f057887 */ /* 0x000fe2000c000000 */
[----:B------:R-:W-:Y:S01]  /*9970*/  IMAD.WIDE.U32 R24, R25, UR10, R30 ;  /* 0x0000000a19187c25 */ /* 0x000fe2000f8e001e */
[----:B------:R-:W-:-:S02]  /*9980*/  USHF.R.U32.HI UR6, URZ, 0x2, UR7 ;  /* 0x000000023f067899 */ /* 0x000fc40008011607 */
[----:B------:R-:W-:Y:S01]  /*9990*/  ULOP3.LUT UR4, UR4, UR5, URZ, 0x3c, !UPT ;  /* 0x0000000504047292 */ /* 0x000fe2000f8e3c3f */
[----:B------:R-:W-:Y:S01]  /*99a0*/  IMAD.WIDE R32, R227, 0x80, RZ ;  /* 0x00000080e3207825 */ /* 0x000fe200078e02ff */
[----:B------:R-:W-:Y:S01]  /*99b0*/  UIMAD UR5, UR6, -0xe, UR11 ;  /* 0xfffffff2060578a4 */ /* 0x000fe2000f8e020b */
[----:B------:R-:W-:Y:S01]  /*99c0*/  IADD3 R35, -R28, UR16, R35 ;  /* 0x000000101c237c10 */ /* 0x000fe2000fffe123 */
[----:B------:R-:W-:Y:S01]  /*99d0*/  @UP1 ULOP3.LUT UR4, UR4, 0x1, UR6, 0x78, !UPT ;  /* 0x0000000104041892 */ /* 0x000fe2000f8e7806 */
[----:B------:R-:W-:Y:S01]  /*99e0*/  VIADD R25, R25, UR8 ;  /* 0x0000000819197c36 */ /* 0x000fe20008000000 */
[----:B------:R-:W-:Y:S01]  /*99f0*/  LOP3.LUT R37, R32, R37, R26, 0xfe, !PT ;  /* 0x0000002520257212 */ /* 0x000fe200078efe1a */
[----:B------:R-:W-:Y:S02]  /*9a00*/  IMAD.IADD R36, R36, 0x1, -R27 ;  /* 0x0000000124247824 */ /* 0x000fe400078e0a1b */
[----:B------:R-:W-:Y:S01]  /*9a10*/  IMAD.MOV.U32 R34, RZ, RZ, -0x1 ;  /* 0xffffffffff227424 */ /* 0x000fe200078e00ff */
[----:B0-----:R-:W-:Y:S06]  /*9a20*/  @P0 BRA `(.L_x_38) ;  /* 0x000000ec00880947 */ /* 0x001fec0003800000 */
[----:B------:R-:W0:Y:S01]  /*9a30*/  LDC.64 R28, c[0x0][0x5c8] ;  /* 0x00017200ff1c7b82 */ /* 0x000e220000000a00 */
[----:B------:R-:W-:Y:S01]  /*9a40*/  ULDC.64 UR6, c[0x0][0x5c0] ;  /* 0x0001700000067ab9 */ /* 0x000fe20000000a00 */
[----:B------:R-:W-:Y:S01]  /*9a50*/  BSSY B0, `(.L_x_38) ;  /* 0x0000edf000007945 */ /* 0x000fe20003800000 */
[-C--:B0-----:R-:W-:Y:S02]  /*9a60*/  IMAD R26, R33, R28.reuse, RZ ;  /* 0x0000001c211a7224 */ /* 0x081fe400078e02ff */
[----:B------:R-:W-:-:S04]  /*9a70*/  IMAD.WIDE.U32 R24, R37, R28, R24 ;  /* 0x0000001c25187225 */ /* 0x000fc800078e0018 */
[----:B------:R-:W-:Y:S01]  /*9a80*/  IMAD R27, R37, R29, R26 ;  /* 0x0000001d251b7224 */ /* 0x000fe200078e021a */
[----:B------:R-:W-:Y:S02]  /*9a90*/  LEA R26, P0, R28, R24, 0x3 ;  /* 0x000000181c1a7211 */ /* 0x000fe400078018ff */
[----:B------:R-:W-:Y:S01]  /*9aa0*/  IADD3 R24, P1, R24, UR6, RZ ;  /* 0x0000000618187c10 */ /* 0x000fe2000ff3e0ff */
[----:B------:R-:W-:Y:S01]  /*9ab0*/  IMAD.IADD R27, R25, 0x1, R27 ;  /* 0x00000001191b7824 */ /* 0x000fe200078e021b */
[----:B------:R-:W-:-:S04]  /*9ac0*/  IADD3 R26, P2, R26, UR6, RZ ;  /* 0x000000061a1a7c10 */ /* 0x000fc8000ff5e0ff */
[----:B------:R-:W-:Y:S02]  /*9ad0*/  LEA.HI.X R28, R28, R27, R29, 0x3, P0 ;  /* 0x0000001b1c1c7211 */ /* 0x000fe400000f1c1d */
[----:B------:R-:W-:Y:S02]  /*9ae0*/  FSETP.NEU.AND P0, PT, RZ, UR23, PT ;  /* 0x00000017ff007c0b */ /* 0x000fe4000bf0d000 */
[----:B------:R-:W-:Y:S02]  /*9af0*/  IADD3.X R25, R27, UR7, RZ, P1, !PT ;  /* 0x000000071b197c10 */ /* 0x000fe40008ffe4ff */
[----:B------:R-:W-:-:S09]  /*9b00*/  IADD3.X R27, R28, UR7, RZ, P2, !PT ;  /* 0x000000071c1b7c10 */ /* 0x000fd200097fe4ff */
[----:B------:R-:W-:Y:S05]  /*9b10*/  @!P0 BRA `(.L_x_39) ;  /* 0x000000ac00508947 */ /* 0x000fea0003800000 */
[----:B------:R-:W-:Y:S01]  /*9b20*/  ULDC.64 UR14, c[0x0][0x5b8] ;  /* 0x00016e00000e7ab9 */ /* 0x000fe20000000a00 */
[----:B------:R-:W-:Y:S01]  /*9b30*/  ISETP.GE.AND P1, PT, R36, 0x1, PT ;  /* 0x000000012400780c */ /* 0x000fe20003f26270 */
[----:B------:R-:W-:Y:S02]  /*9b40*/  UIMAD UR6, UR12, UR14, URZ ;  /* 0x0000000e0c0672a4 */ /* 0x000fe4000f8e023f */
[----:B------:R-:W-:Y:S01]  /*9b50*/  IMAD.U32 R29, RZ, RZ, UR14 ;  /* 0x0000000eff1d7e24 */ /* 0x000fe2000f8e00ff */
[----:B------:R-:W-:Y:S01]  /*9b60*/  BSSY B1, `(.L_x_40) ;  /* 0x000000f000017945 */ /* 0x000fe20003800000 */
[----:B------:R-:W-:Y:S01]  /*9b70*/  ISETP.LT.OR P4, PT, R35, 0x1, !P1 ;  /* 0x000000012300780c */ /* 0x000fe20004f81670 */
[----:B------:R-:W-:Y:S02]  /*9b80*/  UIMAD UR6, UR10, UR15, UR6 ;  /* 0x0000000f0a0672a4 */ /* 0x000fe4000f8e0206 */
[----:B------:R-:W-:Y:S01]  /*9b90*/  IMAD.WIDE.U32 R30, R29, UR10, R30 ;  /* 0x0000000a1d1e7c25 */ /* 0x000fe2000f8e001e */
[----:B------:R-:W-:-:S03]  /*9ba0*/  ULDC.64 UR10, c[0x0][0x5a8] ;  /* 0x00016a00000a7ab9 */ /* 0x000fc60000000a00 */
[----:B------:R-:W-:Y:S01]  /*9bb0*/  VIADD R31, R31, UR6 ;  /* 0x000000061f1f7c36 */ /* 0x000fe20008000000 */
[----:B------:R-:W-:Y:S02]  /*9bc0*/  ULDC.64 UR6, c[0x0][0x5b0] ;  /* 0x00016c0000067ab9 */ /* 0x000fe40000000a00 */
[----:B------:R-:W-:Y:S02]  /*9bd0*/  IMAD R38, R33, UR6, RZ ;  /* 0x0000000621267c24 */ /* 0x000fe4000f8e02ff */
[----:B------:R-:W-:-:S04]  /*9be0*/  IMAD.WIDE.U32 R28, R37, UR6, R30 ;  /* 0x00000006251c7c25 */ /* 0x000fc8000f8e001e */
[--C-:B------:R-:W-:Y:S01]  /*9bf0*/  IMAD R39, R37, UR7, R38.reuse ;  /* 0x0000000725277c24 */ /* 0x100fe2000f8e0226 */
[----:B------:R-:W-:Y:S02]  /*9c00*/  IADD3 R28, P0, R28, UR10, RZ ;  /* 0x0000000a1c1c7c10 */ /* 0x000fe4000ff1e0ff */
[----:B------:R-:W-:Y:S02]  /*9c10*/  PRMT R38, RZ, 0x7610, R38 ;  /* 0x00007610ff267816 */ /* 0x000fe40000000026 */
[----:B------:R-:W-:Y:S01]  /*9c20*/  IADD3.X R29, R29, UR11, R39, P0, !PT ;  /* 0x0000000b1d1d7c10 */ /* 0x000fe200087fe427 */
[----:B------:R-:W-:Y:S08]  /*9c30*/  @P4 BRA `(.L_x_41) ;  /* 0x0000000000044947 */ /* 0x000ff00003800000 */
[----:B------:R0:W5:Y:S02]  /*9c40*/  LDG.E.U8 R38, desc[UR20][R28.64] ;  /* 0x000000141c267981 */ /* 0x000164000c1e1100 */
.L_x_41:
[----:B------:R-:W-:Y:S05]  /*9c50*/  BSYNC B1 ;  /* 0x0000000000017941 */ /* 0x000fea0003800000 */
.L_x_40:
[----:B-----5:R-:W-:Y:S01]  /*9c60*/  LOP3.LUT R38, R38, 0xff, RZ, 0xc0, !PT ;  /* 0x000000ff26267812 */ /* 0x020fe200078ec0ff */
[----:B------:R-:W-:Y:S01]  /*9c70*/  BSSY B1, `(.L_x_42) ;  /* 0x000000c000017945 */ /* 0x000fe20003800000 */
[----:B------:R-:W-:Y:S02]  /*9c80*/  ISETP.GE.AND P0, PT, R36, 0x2, PT ;  /* 0x000000022400780c */ /* 0x000fe40003f06270 */
[----:B------:R-:W-:Y:S02]  /*9c90*/  F2FP.F16.E4M3.UNPACK_B R38, R38 ;  /* 0x00000026ff26723e */ /* 0x000fe400020006ff */
[----:B------:R-:W-:-:S03]  /*9ca0*/  ISETP.LT.OR P2, PT, R35, 0x1, !P0 ;  /* 0x000000012300780c */ /* 0x000fc60004741670 */
[----:B------:R-:W-:-:S05]  /*9cb0*/  HADD2.F32 R38, -RZ, R38.H0_H0 ;  /* 0x20000026ff267230 */ /* 0x000fca0000004100 */
[----:B------:R-:W-:Y:S01]  /*9cc0*/  FMUL R39, R38, UR23 ;  /* 0x0000001726277c20 */ /* 0x000fe20008400000 */
[----:B------:R-:W-:-:S03]  /*9cd0*/  PRMT R38, RZ, 0x7610, R38 ;  /* 0x00007610ff267816 */ /* 0x000fc60000000026 */
[----:B------:R-:W-:-:S05]  /*9ce0*/  FFMA R39, R226, UR22, R39 ;  /* 0x00000016e2277c23 */ /* 0x000fca0008000027 */
[----:B------:R-:W-:-:S05]  /*9cf0*/  F2FP.SATFINITE.E4M3.F32.PACK_AB_MERGE_C R39, RZ, R39, RZ ;  /* 0x00000027ff27723e */ /* 0x000fca00048070ff */
[----:B------:R1:W-:Y:S01]  /*9d00*/  @!P4 STG.E.U8 desc[UR20][R24.64], R39 ;  /* 0x000000271800c986 */ /* 0x0003e2000c101114 */
[----:B------:R-:W-:Y:S05]  /*9d10*/  @P2 BRA `(.L_x_43) ;  /* 0x0000000000042947 */ /* 0x000fea0003800000 */
[----:B------:R2:W5:Y:S02]  /*9d20*/  LDG.E.U8 R38, desc[UR20][R28.64+0x1] ;  /* 0x000001141c267981 */ /* 0x000564000c1e1100 */
.L_x_43:
[----:B------:R-:W-:Y:S05]  /*9d30*/  BSYNC B1 ;  /* 0x0000000000017941 */ /* 0x000fea0003800000 */
.L_x_42:
[----:B-----5:R-:W-:Y:S01]  /*9d40*/  LOP3.LUT R38, R38, 0xff, RZ, 0xc0, !PT ;  /* 0x000000ff26267812 */ /* 0x020fe200078ec0ff */
[----:B------:R-:W-:Y:S01]  /*9d50*/  BSSY B1, `(.L_x_44) ;  /* 0x0000012000017945 */ /* 0x000fe20003800000 */
[----:B------:R-:W-:Y:S02]  /*9d60*/  IADD3 R37, P4, R37, 0x8, RZ ;  /* 0x0000000825257810 */ /* 0x000fe40007f9e0ff */
[----:B------:R-:W-:Y:S02]  /*9d70*/  F2FP.F16.E4M3.UNPACK_B R38, R38 ;  /* 0x00000026ff26723e */ /* 0x000fe400020006ff */
[----:B------:R-:W-:Y:S01]  /*9d80*/  ISETP.LT.OR P1, PT, R35, 0x9, !P1 ;  /* 0x000000092300780c */ /* 0x000fe20004f21670 */
[----:B------:R-:W-:Y:S02]  /*9d90*/  IMAD.X R32, RZ, RZ, R33, P4 ;  /* 0x000000ffff207224 */ /* 0x000fe400020e0621 */
[----:B------:R-:W-:Y:S02]  /*9da0*/  HADD2.F32 R38, -RZ, R38.H0_H0 ;  /* 0x20000026ff267230 */ /* 0x000fe40000004100 */
[----:B------:R-:W-:-:S02]  /*9db0*/  IMAD R32, R32, UR6, RZ ;  /* 0x0000000620207c24 */ /* 0x000fc4000f8e02ff */
[----:B------:R-:W-:-:S04]  /*9dc0*/  IMAD.WIDE.U32 R30, R37, UR6, R30 ;  /* 0x00000006251e7c25 */ /* 0x000fc8000f8e001e */
[----:B------:R-:W-:Y:S01]  /*9dd0*/  FMUL R38, R38, UR23 ;  /* 0x0000001726267c20 */ /* 0x000fe20008400000 */
[----:B------:R-:W-:-:S03]  /*9de0*/  IMAD R37, R37, UR7, R32 ;  /* 0x0000000725257c24 */ /* 0x000fc6000f8e0220 */
[----:B------:R-:W-:Y:S01]  /*9df0*/  FFMA R38, R225, UR22, R38 ;  /* 0x00000016e1267c23 */ /* 0x000fe20008000026 */
[----:B------:R-:W-:Y:S02]  /*9e00*/  IADD3 R30, P4, R30, UR10, RZ ;  /* 0x0000000a1e1e7c10 */ /* 0x000fe4000ff9e0ff */
[----:B------:R-:W-:Y:S02]  /*9e10*/  PRMT R32, RZ, 0x7610, R32 ;  /* 0x00007610ff207816 */ /* 0x000fe40000000020 */
[----:B------:R-:W-:Y:S02]  /*9e20*/  F2FP.SATFINITE.E4M3.F32.PACK_AB_MERGE_C R33, RZ, R38, RZ ;  /* 0x00000026ff21723e */ /* 0x000fe400048070ff */
[----:B------:R-:W-:-:S03]  /*9e30*/  IADD3.X R31, R31, UR11, R37, P4, !PT ;  /* 0x0000000b1f1f7c10 */ /* 0x000fc6000a7fe425 */
[----:B------:R3:W-:Y:S01]  /*9e40*/  @!P2 STG.E.U8 desc[UR20][R24.64+0x1], R33 ;  /* 0x000001211800a986 */ /* 0x0007e2000c101114 */
[----:B------:R-:W-:Y:S05]  /*9e50*/  @P1 BRA `(.L_x_45) ;  /* 0x0000000000041947 */ /* 0x000fea0003800000 */
[----:B------:R4:W5:Y:S02]  /*9e60*/  LDG.E.U8 R32, desc[UR20][R30.64] ;  /* 0x000000141e207981 */ /* 0x000964000c1e1100 */
.L_x_45:
[----:B------:R-:W-:Y:S05]  /*9e70*/  BSYNC B1 ;  /* 0x0000000000017941 */ /* 0x000fea0003800000 */
.L_x_44:
[----:B-----5:R-:W-:Y:S01]  /*9e80*/  LOP3.LUT R32, R32, 0xff, RZ, 0xc0, !PT ;  /* 0x000000ff20207812 */ /* 0x020fe200078ec0ff */
[----:B------:R-:W-:Y:S01]  /*9e90*/  BSSY B1, `(.L_x_46) ;  /* 0x000000b000017945 */ /* 0x000fe20003800000 */
[----:B------:R-:W-:Y:S02]  /*9ea0*/  ISETP.LT.OR P0, PT, R35, 0x9, !P0 ;  /* 0x000000092300780c */ /* 0x000fe40004701670 */
[----:B------:R-:W-:-:S05]  /*9eb0*/  F2FP.F16.E4M3.UNPACK_B R32, R32 ;  /* 0x00000020ff20723e */ /* 0x000fca00020006ff */
[----:B------:R-:W-:-:S05]  /*9ec0*/  HADD2.F32 R32, -RZ, R32.H0_H0 ;  /* 0x20000020ff207230 */ /* 0x000fca0000004100 */
[----:B---3--:R-:W-:Y:S01]  /*9ed0*/  FMUL R33, R32, UR23 ;  /* 0x0000001720217c20 */ /* 0x008fe20008400000 */
[----:B------:R-:W-:-:S03]  /*9ee0*/  PRMT R32, RZ, 0x7610, R32 ;  /* 0x00007610ff207816 */ /* 0x000fc60000000020 */
[----:B------:R-:W-:-:S05]  /*9ef0*/  FFMA R33, R224, UR22, R33 ;  /* 0x00000016e0217c23 */ /* 0x000fca0008000021 */
[----:B------:R-:W-:-:S05]  /*9f00*/  F2FP.SATFINITE.E4M3.F32.PACK_AB_MERGE_C R33, RZ, R33, RZ ;  /* 0x00000021ff21723e */ /* 0x000fca00048070ff */
[----:B------:R3:W-:Y:S01]  /*9f10*/  @!P1 STG.E.U8 desc[UR20][R26.64], R33 ;  /* 0x000000211a009986 */ /* 0x0007e2000c101114 */
[----:B------:R-:W-:Y:S05]  /*9f20*/  @P0 BRA `(.L_x_47) ;  /* 0x0000000000040947 */ /* 0x000fea0003800000 */
[----:B------:R0:W5:Y:S02]  /*9f30*/  LDG.E.U8 R32, desc[UR20][R30.64+0x1] ;  /* 0x000001141e207981 */ /* 0x000164000c1e1100 */
.L_x_47:
[----:B------:R-:W-:Y:S05]  /*9f40*/  BSYNC B1 ;  /* 0x0000000000017941 */ /* 0x000fea0003800000 */
.L_x_46:
[----:B-----5:R-:W-:Y:S01]  /*9f50*/  LOP3.LUT R32, R32, 0xff, RZ, 0xc0, !PT ;  /* 0x000000ff20207812 */ /* 0x020fe200078ec0ff */
[----:B------:R-:W-:Y:S01]  /*9f60*/  BSSY B1, `(.L_x_48) ;  /* 0x000000c000017945 */ /* 0x000fe20003800000 */
[----:B------:R-:W-:Y:S02]  /*9f70*/  ISETP.GE.AND P1, PT, R36, 0x9, PT ;  /* 0x000000092400780c */ /* 0x000fe40003f26270 */
[----:B------:R-:W-:Y:S02]  /*9f80*/  F2FP.F16.E4M3.UNPACK_B R32, R32 ;  /* 0x00000020ff20723e */ /* 0x000fe400020006ff */
[----:B------:R-:W-:-:S03]  /*9f90*/  ISETP.LT.OR P2, PT, R35, 0x1, !P1 ;  /* 0x000000012300780c */ /* 0x000fc60004f41670 */
[----:B------:R-:W-:-:S05]  /*9fa0*/  HADD2.F32 R32, -RZ, R32.H0_H0 ;  /* 0x20000020ff207230 */ /* 0x000fca0000004100 */
[----:B------:R-:W-:-:S04]  /*9fb0*/  FMUL R32, R32, UR23 ;  /* 0x0000001720207c20 */ /* 0x000fc80008400000 */
[----:B------:R-:W-:-:S05]  /*9fc0*/  FFMA R32, R223, UR22, R32 ;  /* 0x00000016df207c23 */ /* 0x000fca0008000020 */
[----:B---3--:R-:W-:Y:S02]  /*9fd0*/  F2FP.SATFINITE.E4M3.F32.PACK_AB_MERGE_C R33, RZ, R32, RZ ;  /* 0x00000020ff21723e */ /* 0x008fe400048070ff */
[----:B------:R-:W-:-:S03]  /*9fe0*/  PRMT R32, RZ, 0x7610, R32 ;  /* 0x00007610ff207816 */ /* 0x000fc60000000020 */
[----:B------:R3:W-:Y:S01]  /*9ff0*/  @!P0 STG.E.U8 desc[UR20][R26.64+0x1], R33 ;  /* 0x000001211a008986 */ /* 0x0007e2000c101114 */
[----:B------:R-:W-:Y:S05]  /*a000*/  @P2 BRA `(.L_x_49) ;  /* 0x0000000000042947 */ /* 0x000fea0003800000 */
[----:B------:R0:W5:Y:S02]  /*a010*/  LDG.E.U8 R32, desc[UR20][R28.64+0x8] ;  /* 0x000008141c207981 */ /* 0x000164000c1e1100 */
.L_x_49:
[----:B------:R-:W-:Y:S05]  /*a020*/  BSYNC B1 ;  /* 0x0000000000017941 */ /* 0x000fea0003800000 */
.L_x_48:
[----:B-----5:R-:W-:Y:S01]  /*a030*/  LOP3.LUT R32, R32, 0xff, RZ, 0xc0, !PT ;  /* 0x000000ff20207812 */ /* 0x020fe200078ec0ff */
[----:B------:R-:W-:Y:S01]  /*a040*/  BSSY B1, `(.L_x_50) ;  /* 0x000000c000017945 */ /* 0x000fe20003800000 */
[----:B------:R-:W-:Y:S02]  /*a050*/  ISETP.GE.AND P0, PT, R36, 0xa, PT ;  /* 0x0000000a2400780c */ /* 0x000fe40003f06270 */
[----:B------:R-:W-:Y:S02]  /*a060*/  F2FP.F16.E4M3.UNPACK_B R32, R32 ;  /* 0x00000020ff20723e */ /* 0x000fe400020006ff */
[----:B------:R-:W-:-:S03]  /*a070*/  ISETP.LT.OR P4, PT, R35, 0x1, !P0 ;  /* 0x000000012300780c */ /* 0x000fc60004781670 */
        /* <DEDUP_REMOVED lines=8> */
.L_x_51:
[----:B------:R-:W-:Y:S05]  /*a100*/  BSYNC B1 ;  /* 0x0000000000017941 */ /* 0x000fea0003800000 */
.L_x_50:
[----:B-----5:R-:W-:Y:S01]  /*a110*/  LOP3.LUT R32, R32, 0xff, RZ, 0xc0, !PT ;  /* 0x000000ff20207812 */ /* 0x020fe200078ec0ff */
[----:B------:R-:W-:Y:S01]  /*a120*/  BSSY B1, `(.L_x_52) ;  /* 0x000000b000017945 */ /* 0x000fe20003800000 */
[----:B------:R-:W-:Y:S02]  /*a130*/  ISETP.LT.OR P1, PT, R35, 0x9, !P1 ;  /* 0x000000092300780c */ /* 0x000fe40004f21670 */
[----:B------:R-:W-:-:S05]  /*a140*/  F2FP.F16.E4M3.UNPACK_B R32, R32 ;  /* 0x00000020ff20723e */ /* 0x000fca00020006ff */
        /* <DEDUP_REMOVED lines=8> */
.L_x_53:
[----:B------:R-:W-:Y:S05]  /*a1d0*/  BSYNC B1 ;  /* 0x0000000000017941 */ /* 0x000fea0003800000 */
.L_x_52:
        /* <DEDUP_REMOVED lines=12> */
.L_x_55:
[----:B------:R-:W-:Y:S05]  /*a2a0*/  BSYNC B1 ;  /* 0x0000000000017941 */ /* 0x000fea0003800000 */
.L_x_54:
        /* <DEDUP_REMOVED lines=13> */
.L_x_57:
[----:B------:R-:W-:Y:S05]  /*a380*/  BSYNC B1 ;  /* 0x0000000000017941 */ /* 0x000fea0003800000 */
.L_x_56:
        /* <DEDUP_REMOVED lines=13> */
.L_x_59:
[----:B------:R-:W-:Y:S05]  /*a460*/  BSYNC B1 ;  /* 0x0000000000017941 */ /* 0x000fea0003800000 */
.L_x_58:
        /* <DEDUP_REMOVED lines=12> */
.L_x_61:
[----:B------:R-:W-:Y:S05]  /*a530*/  BSYNC B1 ;  /* 0x0000000000017941 */ /* 0x000fea0003800000 */
.L_x_60:
        /* <DEDUP_REMOVED lines=12> */
.L_x_63:
[----:B------:R-:W-:Y:S05]  /*a600*/  BSYNC B1 ;  /* 0x0000000000017941 */ /* 0x000fea0003800000 */
.L_x_62:
[----:B-----5:R-:W-:Y:S01]  /*a610*/  LOP3.LUT R32, R32, 0xff, RZ, 0xc0, !PT ;  /* 0x000000ff20207812 */ /* 0x020fe200078ec0ff */
[----:B------:R-:W-:Y:S01]  /*a620*/  BSSY B1, `(.L_x_64) ;  /* 0x000000c000017945 */ /* 0x000fe20003800000 */
[----:B------:R-:W-:Y:S02]  /*a630*/  ISETP.GE.AND P1, PT, R36, 0x19, PT ;  /* 0x000000192400780c */ /* 0x000fe40003f26270 */
[----:B------:R-:W-:Y:S02]  /*a640*/  F2FP.F16.E4M3.UNPACK_B R32, R32 ;  /* 0x00000020ff20723e */ /* 0x000fe400020006ff */
[----:B------:R-:W-:-:S03]  /*a650*/  ISETP.LT.OR P2, PT, R35, 0x1, !P1 ;  /* 0x000000012300780c */ /* 0x000fc60004f41670 */
[----:B------:R-:W-:-:S05]  /*a660*/  HADD2.F32 R32, -RZ, R32.H0_H0 ;  /* 0x20000020ff207230 */ /* 0x000fca0000004100 */
[----:B------:R-:W-:-:S04]  /*a670*/  FMUL R32, R32, UR23 ;  /* 0x0000001720207c20 */ /* 0x000fc80008400000 */
[----:B------:R-:W-:Y:S01]  /*a680*/  FFMA R32, R23, UR22, R32 ;  /* 0x0000001617207c23 */ /* 0x000fe20008000020 */
[----:B------:R-:W-:-:S04]  /*a690*/  PRMT R23, RZ, 0x7610, R23 ;  /* 0x00007610ff177816 */ /* 0x000fc80000000017 */
[----:B---3--:R-:W-:-:S05]  /*a6a0*/  F2FP.SATFINITE.E4M3.F32.PACK_AB_MERGE_C R33, RZ, R32, RZ ;  /* 0x00000020ff21723e */ /* 0x008fca00048070ff */
[----:B------:R3:W-:Y:S01]  /*a6b0*/  @!P0 STG.E.U8 desc[UR20][R26.64+0x11], R33 ;  /* 0x000011211a008986 */ /* 0x0007e2000c101114 */
[----:B------:R-:W-:Y:S05]  /*a6c0*/  @P2 BRA `(.L_x_65) ;  /* 0x0000000000042947 */ /* 0x000fea0003800000 */
[----:B------:R0:W5:Y:S02]  /*a6d0*/  LDG.E.U8 R23, desc[UR20][R28.64+0x18] ;  /* 0x000018141c177981 */ /* 0x000164000c1e1100 */
.L_x_65:
[----:B------:R-:W-:Y:S05]  /*a6e0*/  BSYNC B1 ;  /* 0x0000000000017941 */ /* 0x000fea0003800000 */
.L_x_64:
        /* <DEDUP_REMOVED lines=9> */
[----:B------:R-:W-:-:S05]  /*a780*/  F2FP.SATFINITE.E4M3.F32.PACK_AB_MERGE_C R23, RZ, R23, RZ ;  /* 0x00000017ff17723e */ /* 0x000fca00048070ff */
[----:B------:R0:W-:Y:S01]  /*a790*/  @!P2 STG.E.U8 desc[UR20][R24.64+0x18], R23 ;  /* 0x000018171800a986 */ /* 0x0001e2000c101114 */
[----:B------:R-:W-:Y:S05]  /*a7a0*/  @P4 BRA `(.L_x_67) ;  /* 0x0000000000044947 */ /* 0x000fea0003800000 */
[----:B------:R0:W5:Y:S02]  /*a7b0*/  LDG.E.U8 R22, desc[UR20][R28.64+0x19] ;  /* 0x000019141c167981 */ /* 0x000164000c1e1100 */
.L_x_67:
[----:B------:R-:W-:Y:S05]  /*a7c0*/  BSYNC B1 ;  /* 0x0000000000017941 */ /* 0x000fea0003800000 */
.L_x_66:
[----:B-----5:R-:W-:Y:S01]  /*a7d0*/  LOP3.LUT R22, R22, 0xff, RZ, 0xc0, !PT ;  /* 0x000000ff16167812 */ /* 0x020fe200078ec0ff */
[----:B------:R-:W-:Y:S01]  /*a7e0*/  BSSY B1, `(.L_x_68) ;  /* 0x000000b000017945 */ /* 0x000fe20003800000 */
[----:B------:R-:W-:Y:S02]  /*a7f0*/  ISETP.LT.OR P1, PT, R35, 0x9, !P1 ;  /* 0x000000092300780c */ /* 0x000fe40004f21670 */
[----:B------:R-:W-:-:S05]  /*a800*/  F2FP.F16.E4M3.UNPACK_B R22, R22 ;  /* 0x00000016ff16723e */ /* 0x000fca00020006ff */
[----:B------:R-:W-:-:S05]  /*a810*/  HADD2.F32 R22, -RZ, R22.H0_H0 ;  /* 0x20000016ff167230 */ /* 0x000fca0000004100 */
[----:B------:R-:W-:-:S04]  /*a820*/  FMUL R22, R22, UR23 ;  /* 0x0000001716167c20 */ /* 0x000fc80008400000 */
[----:B------:R-:W-:Y:S01]  /*a830*/  FFMA R22, R21, UR22, R22 ;  /* 0x0000001615167c23 */ /* 0x000fe20008000016 */
[----:B------:R-:W-:-:S04]  /*a840*/  PRMT R21, RZ, 0x7610, R21 ;  /* 0x00007610ff157816 */ /* 0x000fc80000000015 */
[----:B0-----:R-:W-:-:S05]  /*a850*/  F2FP.SATFINITE.E4M3.F32.PACK_AB_MERGE_C R23, RZ, R22, RZ ;  /* 0x00000016ff17723e */ /* 0x001fca00048070ff */
[----:B------:R0:W-:Y:S01]  /*a860*/  @!P4 STG.E.U8 desc[UR20][R24.64+0x19], R23 ;  /* 0x000019171800c986 */ /* 0x0001e2000c101114 */
[----:B------:R-:W-:Y:S05]  /*a870*/  @P1 BRA `(.L_x_69) ;  /* 0x0000000000041947 */ /* 0x000fea0003800000 */
[----:B------:R0:W5:Y:S02]  /*a880*/  LDG.E.U8 R21, desc[UR20][R30.64+0x18] ;  /* 0x000018141e157981 */ /* 0x000164000c1e1100 */
.L_x_69:
[----:B------:R-:W-:Y:S05]  /*a890*/  BSYNC B1 ;  /* 0x0000000000017941 */ /* 0x000fea0003800000 */
.L_x_68:
        /* <DEDUP_REMOVED lines=12> */
.L_x_71:
[----:B------:R-:W-:Y:S05]  /*a960*/  BSYNC B1 ;  /* 0x0000000000017941 */ /* 0x000fea0003800000 */
.L_x_70:
        /* <DEDUP_REMOVED lines=13> */
.L_x_73:
[----:B------:R-:W-:Y:S05]  /*aa40*/  BSYNC B1 ;  /* 0x0000000000017941 */ /* 0x000fea0003800000 */
.L_x_72:
        /* <DEDUP_REMOVED lines=13> */
.L_x_75:
[----:B------:R-:W-:Y:S05]  /*ab20*/  BSYNC B1 ;  /* 0x0000000000017941 */ /* 0x000fea0003800000 */
.L_x_74:
        /* <DEDUP_REMOVED lines=12> */
.L_x_77:
[----:B------:R-:W-:Y:S05]  /*abf0*/  BSYNC B1 ;  /* 0x0000000000017941 */ /* 0x000fea0003800000 */
.L_x_76:
        /* <DEDUP_REMOVED lines=12> */
.L_x_79:
[----:B------:R-:W-:Y:S05]  /*acc0*/  BSYNC B1 ;  /* 0x0000000000017941 */ /* 0x000fea0003800000 */
.L_x_78:
        /* <DEDUP_REMOVED lines=13> */
.L_x_81:
[----:B------:R-:W-:Y:S05]  /*ada0*/  BSYNC B1 ;  /* 0x0000000000017941 */ /* 0x000fea0003800000 */
.L_x_80:
        /* <DEDUP_REMOVED lines=13> */
.L_x_83:
[----:B------:R-:W-:Y:S05]  /*ae80*/  BSYNC B1 ;  /* 0x0000000000017941 */ /* 0x000fea0003800000 */
.L_x_82:
        /* <DEDUP_REMOVED lines=12> */
.L_x_85:
[----:B------:R-:W-:Y:S05]  /*af50*/  BSYNC B1 ;  /* 0x0000000000017941 */ /* 0x000fea0003800000 */
.L_x_84:
        /* <DEDUP_REMOVED lines=12> */
.L_x_87:
[----:B------:R-:W-:Y:S05]  /*b020*/  BSYNC B1 ;  /* 0x0000000000017941 */ /* 0x000fea0003800000 */
.L_x_86:
        /* <DEDUP_REMOVED lines=13> */
.L_x_89:
[----:B------:R-:W-:Y:S05]  /*b100*/  BSYNC B1 ;  /* 0x0000000000017941 */ /* 0x000fea0003800000 */
.L_x_88:
        /* <DEDUP_REMOVED lines=13> */
.L_x_91:
[----:B------:R-:W-:Y:S05]  /*b1e0*/  BSYNC B1 ;  /* 0x0000000000017941 */ /* 0x000fea0003800000 */
.L_x_90:
        /* <DEDUP_REMOVED lines=12> */
.L_x_93:
[----:B------:R-:W-:Y:S05]  /*b2b0*/  BSYNC B1 ;  /* 0x0000000000017941 */ /* 0x000fea0003800000 */
.L_x_92:
        /* <DEDUP_REMOVED lines=12> */
.L_x_95:
[----:B------:R-:W-:Y:S05]  /*b380*/  BSYNC B1 ;  /* 0x0000000000017941 */ /* 0x000fea0003800000 */
.L_x_94:
        /* <DEDUP_REMOVED lines=13> */
.L_x_97:
[----:B------:R-:W-:Y:S05]  /*b460*/  BSYNC B1 ;  /* 0x0000000000017941 */ /* 0x000fea0003800000 */
.L_x_96:
        /* <DEDUP_REMOVED lines=13> */
.L_x_99:
[----:B------:R-:W-:Y:S05]  /*b540*/  BSYNC B1 ;  /* 0x0000000000017941 */ /* 0x000fea0003800000 */
.L_x_98:
        /* <DEDUP_REMOVED lines=12> */
.L_x_101:
[----:B------:R-:W-:Y:S05]  /*b610*/  BSYNC B1 ;  /* 0x0000000000017941 */ /* 0x000fea0003800000 */
.L_x_100:
        /* <DEDUP_REMOVED lines=12> */
.L_x_103:
[----:B------:R-:W-:Y:S05]  /*b6e0*/  BSYNC B1 ;  /* 0x0000000000017941 */ /* 0x000fea0003800000 */
.L_x_102:
        /* <DEDUP_REMOVED lines=13> */
.L_x_105:
[----:B------:R-:W-:Y:S05]  /*b7c0*/  BSYNC B1 ;  /* 0x0000000000017941 */ /* 0x000fea0003800000 */
.L_x_104:
        /* <DEDUP_REMOVED lines=13> */
.L_x_107:
[----:B------:R-:W-:Y:S05]  /*b8a0*/  BSYNC B1 ;  /* 0x0000000000017941 */ /* 0x000fea0003800000 */
.L_x_106:
[----:B-----5:R-:W-:Y:S01]  /*b8b0*/  LOP3.LUT R2, R2, 0xff, RZ, 0xc0, !PT ;  /* 0x000000ff02027812 */ /* 0x020fe200078ec0ff */
[----:B------:R-:W-:Y:S01]  /*b8c0*/  BSSY B1, `(.L_x_108) ;  /* 0x000000b000017945 */ /* 0x000fe20003800000 */
[----:B------:R-:W-:Y:S02]  /*b8d0*/  ISETP.LT.OR P1, PT, R35, 0x9, !P1 ;  /* 0x000000092300780c */ /* 0x000fe40004f21670 */
[----:B------:R-:W-:-:S05]  /*b8e0*/  F2FP.F16.E4M3.UNPACK_B R2, R2 ;  /* 0x00000002ff02723e */ /* 0x000fca00020006ff */
[----:B------:R-:W-:-:S05]  /*b8f0*/  HADD2.F32 R2, -RZ, R2.H0_H0 ;  /* 0x20000002ff027230 */ /* 0x000fca0000004100 */
[----:B0-----:R-:W-:-:S04]  /*b900*/  FMUL R3, R2, UR23 ;  /* 0x0000001702037c20 */ /* 0x001fc80008400000 */
[----:B------:R-:W-:Y:S01]  /*b910*/  FFMA R3, R0, UR22, R3 ;  /* 0x0000001600037c23 */ /* 0x000fe20008000003 */
[----:B------:R-:W-:-:S04]  /*b920*/  PRMT R0, RZ, 0x7610, R0 ;  /* 0x00007610ff007816 */ /* 0x000fc80000000000 */
[----:B------:R-:W-:-:S05]  /*b930*/  F2FP.SATFINITE.E4M3.F32.PACK_AB_MERGE_C R3, RZ, R3, RZ ;  /* 0x00000003ff03723e */ /* 0x000fca00048070ff */
[----:B------:R0:W-:Y:S01]  /*b940*/  @!P4 STG.E.U8 desc[UR20][R24.64+0x41], R3 ;  /* 0x000041031800c986 */ /* 0x0001e2000c101114 */
[----:B------:R-:W-:Y:S05]  /*b950*/  @P1 BRA `(.L_x_109) ;  /* 0x0000000000041947 */ /* 0x000fea0003800000 */
[----:B------:R0:W5:Y:S02]  /*b960*/  LDG.E.U8 R0, desc[UR20][R30.64+0x40] ;  /* 0x000040141e007981 */ /* 0x000164000c1e1100 */
.L_x_109:
[----:B------:R-:W-:Y:S05]  /*b970*/  BSYNC B1 ;  /* 0x0000000000017941 */ /* 0x000fea0003800000 */
.L_x_108:
[----:B------:R-:W2:Y:S01]  /*b980*/  LDL.LU R2, [R1] ;  /* 0x0000000001027983 */ /* 0x000ea20000300800 */
[----:B-----5:R-:W-:Y:S01]  /*b990*/  LOP3.LUT R0, R0, 0xff, RZ, 0xc0, !PT ;  /* 0x000000ff00007812 */ /* 0x020fe200078ec0ff */
[----:B------:R-:W-:Y:S01]  /*b9a0*/  BSSY B1, `(.L_x_110) ;  /* 0x000000b000017945 */ /* 0x000fe20003800000 */
[----:B------:R-:W-:Y:S02]  /*b9b0*/  ISETP.LT.OR P0, PT, R35, 0x9, !P0 ;  /* 0x000000092300780c */ /* 0x000fe40004701670 */
[----:B------:R-:W-:-:S05]  /*b9c0*/  F2FP.F16.E4M3.UNPACK_B R0, R0 ;  /* 0x00000000ff00723e */ /* 0x000fca00020006ff */
[----:B------:R-:W-:-:S05]  /*b9d0*/  HADD2.F32 R0, -RZ, R0.H0_H0 ;  /* 0x20000000ff007230 */ /* 0x000fca0000004100 */
[----:B------:R-:W-:-:S04]  /*b9e0*/  FMUL R0, R0, UR23 ;  /* 0x0000001700007c20 */ /* 0x000fc80008400000 */
[----:B--2---:R-:W-:-:S05]  /*b9f0*/  FFMA R0, R2, UR22, R0 ;  /* 0x0000001602007c23 */ /* 0x004fca0008000000 */
[----:B0-----:R-:W-:Y:S02]  /*ba00*/  F2FP.SATFINITE.E4M3.F32.PACK_AB_MERGE_C R3, RZ, R0, RZ ;  /* 0x00000000ff03723e */ /* 0x001fe400048070ff */
[----:B------:R-:W-:-:S03]  /*ba10*/  PRMT R0, RZ, 0x7610, R0 ;  /* 0x00007610ff007816 */ /* 0x000fc60000000000 */
[----:B------:R0:W-:Y:S01]  /*ba20*/  @!P1 STG.E.U8 desc[UR20][R26.64+0x40], R3 ;  /* 0x000040031a009986 */ /* 0x0001e2000c101114 */
[----:B------:R-:W-:Y:S05]  /*ba30*/  @P0 BRA `(.L_x_111) ;  /* 0x0000000000040947 */ /* 0x000fea0003800000 */
[----:B------:R2:W5:Y:S02]  /*ba40*/  LDG.E.U8 R0, desc[UR20][R30.64+0x41] ;  /* 0x000041141e007981 */ /* 0x000564000c1e1100 */
.L_x_111:
[----:B------:R-:W-:Y:S05]  /*ba50*/  BSYNC B1 ;  /* 0x0000000000017941 */ /* 0x000fea0003800000 */
.L_x_110:
[----:B------:R-:W3:Y:S01]  /*ba60*/  LDL.LU R2, [R1+0x4] ;  /* 0x0000040001027983 */ /* 0x000ee20000300800 */
[----:B-----5:R-:W-:Y:S01]  /*ba70*/  LOP3.LUT R0, R0, 0xff, RZ, 0xc0, !PT ;  /* 0x000000ff00007812 */ /* 0x020fe200078ec0ff */
[----:B------:R-:W-:Y:S01]  /*ba80*/  BSSY B1, `(.L_x_112) ;  /* 0x000000c000017945 */ /* 0x000fe20003800000 */
[----:B------:R-:W-:Y:S02]  /*ba90*/  ISETP.GE.AND P1, PT, R36, 0x49, PT ;  /* 0x000000492400780c */ /* 0x000fe40003f26270 */
[----:B------:R-:W-:Y:S02]  /*baa0*/  F2FP.F16.E4M3.UNPACK_B R0, R0 ;  /* 0x00000000ff00723e */ /* 0x000fe400020006ff */
[----:B------:R-:W-:-:S03]  /*bab0*/  ISETP.LT.OR P2, PT, R35, 0x1, !P1 ;  /* 0x000000012300780c */ /* 0x000fc60004f41670 */
[----:B------:R-:W-:-:S05]  /*bac0*/  HADD2.F32 R0, -RZ, R0.H0_H0 ;  /* 0x20000000ff007230 */ /* 0x000fca0000004100 */
[----:B------:R-:W-:-:S04]  /*bad0*/  FMUL R0, R0, UR23 ;  /* 0x0000001700007c20 */ /* 0x000fc80008400000 */
[----:B---3--:R-:W-:-:S05]  /*bae0*/  FFMA R0, R2, UR22, R0 ;  /* 0x0000001602007c23 */ /* 0x008fca0008000000 */
[----:B0-----:R-:W-:Y:S02]  /*baf0*/  F2FP.SATFINITE.E4M3.F32.PACK_AB_MERGE_C R3, RZ, R0, RZ ;  /* 0x00000000ff03723e */ /* 0x001fe400048070ff */
[----:B------:R-:W-:-:S03]  /*bb00*/  PRMT R0, RZ, 0x7610, R0 ;  /* 0x00007610ff007816 */ /* 0x000fc60000000000 */
[----:B------:R0:W-:Y:S01]  /*bb10*/  @!P0 STG.E.U8 desc[UR20][R26.64+0x41], R3 ;  /* 0x000041031a008986 */ /* 0x0001e2000c101114 */
[----:B------:R-:W-:Y:S05]  /*bb20*/  @P2 BRA `(.L_x_113) ;  /* 0x0000000000042947 */ /* 0x000fea0003800000 */
[----:B------:R3:W5:Y:S02]  /*bb30*/  LDG.E.U8 R0, desc[UR20][R28.64+0x48] ;  /* 0x000048141c007981 */ /* 0x000764000c1e1100 */
.L_x_113:
[----:B------:R-:W-:Y:S05]  /*bb40*/  BSYNC B1 ;  /* 0x0000000000017941 */ /* 0x000fea0003800000 */
.L_x_112:
[----:B------:R-:W2:Y:S01]  /*bb50*/  LDL.LU R2, [R1+0x8] ;  /* 0x0000080001027983 */ /* 0x000ea20000300800 */
[----:B-----5:R-:W-:Y:S01]  /*bb60*/  LOP3.LUT R0, R0, 0xff, RZ, 0xc0, !PT ;  /* 0x000000ff00007812 */ /* 0x020fe200078ec0ff */
[----:B------:R-:W-:Y:S01]  /*bb70*/  BSSY B1, `(.L_x_114) ;  /* 0x000000c000017945 */ /* 0x000fe20003800000 */
[----:B------:R-:W-:Y:S02]  /*bb80*/  ISETP.GE.AND P0, PT, R36, 0x4a, PT ;  /* 0x0000004a2400780c */ /* 0x000fe40003f06270 */
[----:B------:R-:W-:Y:S02]  /*bb90*/  F2FP.F16.E4M3.UNPACK_B R0, R0 ;  /* 0x00000000ff00723e */ /* 0x000fe400020006ff */
[----:B------:R-:W-:-:S03]  /*bba0*/  ISETP.LT.OR P4, PT, R35, 0x1, !P0 ;  /* 0x000000012300780c */ /* 0x000fc60004781670 */
        /* <DEDUP_REMOVED lines=8> */
.L_x_115:
[----:B------:R-:W-:Y:S05]  /*bc30*/  BSYNC B1 ;  /* 0x0000000000017941 */ /* 0x000fea0003800000 */
.L_x_114:
[----:B------:R-:W3:Y:S01]  /*bc40*/  LDL.LU R2, [R1+0xc] ;  /* 0x00000c0001027983 */ /* 0x000ee20000300800 */
[----:B-----5:R-:W-:Y:S01]  /*bc50*/  LOP3.LUT R0, R0, 0xff, RZ, 0xc0, !PT ;  /* 0x000000ff00007812 */ /* 0x020fe200078ec0ff */
[----:B------:R-:W-:Y:S01]  /*bc60*/  BSSY B1, `(.L_x_116) ;  /* 0x000000b000017945 */ /* 0x000fe20003800000 */
[----:B------:R-:W-:Y:S02]  /*bc70*/  ISETP.LT.OR P1, PT, R35, 0x9, !P1 ;  /* 0x000000092300780c */ /* 0x000fe40004f21670 */
[----:B------:R-:W-:-:S05]  /*bc80*/  F2FP.F16.E4M3.UNPACK_B R0, R0 ;  /* 0x00000000ff00723e */ /* 0x000fca00020006ff */
        /* <DEDUP_REMOVED lines=8> */
.L_x_117:
[----:B------:R-:W-:Y:S05]  /*bd10*/  BSYNC B1 ;  /* 0x0000000000017941 */ /* 0x000fea0003800000 */
.L_x_116:
[----:B------:R-:W2:Y:S01]  /*bd20*/  LDL.LU R2, [R1+0x10] ;  /* 0x0000100001027983 */ /* 0x000ea20000300800 */
        /* <DEDUP_REMOVED lines=12> */
.L_x_119:
[----:B------:R-:W-:Y:S05]  /*bdf0*/  BSYNC B1 ;  /* 0x0000000000017941 */ /* 0x000fea0003800000 */
.L_x_118:
        /* <DEDUP_REMOVED lines=14> */
.L_x_121:
[----:B------:R-:W-:Y:S05]  /*bee0*/  BSYNC B1 ;  /* 0x0000000000017941 */ /* 0x000fea0003800000 */
.L_x_120:
        /* <DEDUP_REMOVED lines=14> */
.L_x_123:
[----:B------:R-:W-:Y:S05]  /*bfd0*/  BSYNC B1 ;  /* 0x0000000000017941 */ /* 0x000fea0003800000 */
.L_x_122:
        /* <DEDUP_REMOVED lines=13> */
.L_x_125:
[----:B------:R-:W-:Y:S05]  /*c0b0*/  BSYNC B1 ;  /* 0x0000000000017941 */ /* 0x000fea0003800000 */
.L_x_124:
        /* <DEDUP_REMOVED lines=13> */
.L_x_127:
[----:B------:R-:W-:Y:S05]  /*c190*/  BSYNC B1 ;  /* 0x0000000000017941 */ /* 0x000fea0003800000 */
.L_x_126:
        /* <DEDUP_REMOVED lines=14> */
.L_x_129:
[----:B------:R-:W-:Y:S05]  /*c280*/  BSYNC B1 ;  /* 0x0000000000017941 */ /* 0x000fea0003800000 */
.L_x_128:
        /* <DEDUP_REMOVED lines=14> */
.L_x_131:
[----:B------:R-:W-:Y:S05]  /*c370*/  BSYNC B1 ;  /* 0x0000000000017941 */ /* 0x000fea0003800000 */
.L_x_130:
        /* <DEDUP_REMOVED lines=13> */
.L_x_133:
[----:B------:R-:W-:Y:S05]  /*c450*/  BSYNC B1 ;  /* 0x0000000000017941 */ /* 0x000fea0003800000 */
.L_x_132:
        /* <DEDUP_REMOVED lines=13> */
.L_x_135:
[----:B------:R-:W-:Y:S05]  /*c530*/  BSYNC B1 ;  /* 0x0000000000017941 */ /* 0x000fea0003800000 */
.L_x_134:
        /* <DEDUP_REMOVED lines=14> */
.L_x_137:
[----:B------:R-:W-:Y:S05]  /*c620*/  BSYNC B1 ;  /* 0x0000000000017941 */ /* 0x000fea0003800000 */
.L_x_136:
        /* <DEDUP_REMOVED lines=14> */
.L_x_139:
[----:B------:R-:W-:Y:S05]  /*c710*/  BSYNC B1 ;  /* 0x0000000000017941 */ /* 0x000fea0003800000 */
.L_x_138:
        /* <DEDUP_REMOVED lines=13> */
.L_x_141:
[----:B------:R-:W-:Y:S05]  /*c7f0*/  BSYNC B1 ;  /* 0x0000000000017941 */ /* 0x000fea0003800000 */
.L_x_140:
        /* <DEDUP_REMOVED lines=13> */
.L_x_143:
[----:B------:R-:W-:Y:S05]  /*c8d0*/  BSYNC B1 ;  /* 0x0000000000017941 */ /* 0x000fea0003800000 */
.L_x_142:
        /* <DEDUP_REMOVED lines=14> */
.L_x_145:
[----:B------:R-:W-:Y:S05]  /*c9c0*/  BSYNC B1 ;  /* 0x0000000000017941 */ /* 0x000fea0003800000 */
.L_x_144:
        /* <DEDUP_REMOVED lines=14> */
.L_x_147:
[----:B------:R-:W-:Y:S05]  /*cab0*/  BSYNC B1 ;  /* 0x0000000000017941 */ /* 0x000fea0003800000 */
.L_x_146:
        /* <DEDUP_REMOVED lines=13> */
.L_x_149:
[----:B------:R-:W-:Y:S05]  /*cb90*/  BSYNC B1 ;  /* 0x0000000000017941 */ /* 0x000fea0003800000 */
.L_x_148:
        /* <DEDUP_REMOVED lines=13> */
.L_x_151:
[----:B------:R-:W-:Y:S05]  /*cc70*/  BSYNC B1 ;  /* 0x0000000000017941 */ /* 0x000fea0003800000 */
.L_x_150:
        /* <DEDUP_REMOVED lines=14> */
.L_x_153:
[----:B------:R-:W-:Y:S05]  /*cd60*/  BSYNC B1 ;  /* 0x0000000000017941 */ /* 0x000fea0003800000 */
.L_x_152:
        /* <DEDUP_REMOVED lines=14> */
.L_x_155:
[----:B------:R-:W-:Y:S05]  /*ce50*/  BSYNC B1 ;  /* 0x0000000000017941 */ /* 0x000fea0003800000 */
.L_x_154:
        /* <DEDUP_REMOVED lines=13> */
.L_x_157:
[----:B------:R-:W-:Y:S05]  /*cf30*/  BSYNC B1 ;  /* 0x0000000000017941 */ /* 0x000fea0003800000 */
.L_x_156:
        /* <DEDUP_REMOVED lines=13> */
.L_x_159:
[----:B------:R-:W-:Y:S05]  /*d010*/  BSYNC B1 ;  /* 0x0000000000017941 */ /* 0x000fea0003800000 */
.L_x_158:
        /* <DEDUP_REMOVED lines=14> */
.L_x_161:
[----:B------:R-:W-:Y:S05]  /*d100*/  BSYNC B1 ;  /* 0x0000000000017941 */ /* 0x000fea0003800000 */
.L_x_160:
        /* <DEDUP_REMOVED lines=14> */
.L_x_163:
[----:B------:R-:W-:Y:S05]  /*d1f0*/  BSYNC B1 ;  /* 0x0000000000017941 */ /* 0x000fea0003800000 */
.L_x_162:
        /* <DEDUP_REMOVED lines=13> */
.L_x_165:
[----:B------:R-:W-:Y:S05]  /*d2d0*/  BSYNC B1 ;  /* 0x0000000000017941 */ /* 0x000fea0003800000 */
.L_x_164:
        /* <DEDUP_REMOVED lines=13> */
.L_x_167:
[----:B------:R-:W-:Y:S05]  /*d3b0*/  BSYNC B1 ;  /* 0x0000000000017941 */ /* 0x000fea0003800000 */
.L_x_166:
        /* <DEDUP_REMOVED lines=14> */
.L_x_169:
[----:B------:R-:W-:Y:S05]  /*d4a0*/  BSYNC B1 ;  /* 0x0000000000017941 */ /* 0x000fea0003800000 */
.L_x_168:
        /* <DEDUP_REMOVED lines=14> */
.L_x_171:
[----:B------:R-:W-:Y:S05]  /*d590*/  BSYNC B1 ;  /* 0x0000000000017941 */ /* 0x000fea0003800000 */
.L_x_170:
        /* <DEDUP_REMOVED lines=13> */
.L_x_173:
[----:B------:R-:W-:Y:S05]  /*d670*/  BSYNC B1 ;  /* 0x0000000000017941 */ /* 0x000fea0003800000 */
.L_x_172:
        /* <DEDUP_REMOVED lines=13> */
.L_x_175:
[----:B------:R-:W-:Y:S05]  /*d750*/  BSYNC B1 ;  /* 0x0000000000017941 */ /* 0x000fea0003800000 */
.L_x_174:
        /* <DEDUP_REMOVED lines=14> */
.L_x_177:
[----:B------:R-:W-:Y:S05]  /*d840*/  BSYNC B1 ;  /* 0x0000000000017941 */ /* 0x000fea0003800000 */
.L_x_176:
        /* <DEDUP_REMOVED lines=14> */
.L_x_179:
[----:B------:R-:W-:Y:S05]  /*d930*/  BSYNC B1 ;  /* 0x0000000000017941 */ /* 0x000fea0003800000 */
.L_x_178:
        /* <DEDUP_REMOVED lines=13> */
.L_x_181:
[----:B------:R-:W-:Y:S05]  /*da10*/  BSYNC B1 ;  /* 0x0000000000017941 */ /* 0x000fea0003800000 */
.L_x_180:
        /* <DEDUP_REMOVED lines=13> */
.L_x_183:
[----:B------:R-:W-:Y:S05]  /*daf0*/  BSYNC B1 ;  /* 0x0000000000017941 */ /* 0x000fea0003800000 */
.L_x_182:
        /* <DEDUP_REMOVED lines=14> */
.L_x_185:
[----:B------:R-:W-:Y:S05]  /*dbe0*/  BSYNC B1 ;  /* 0x0000000000017941 */ /* 0x000fea0003800000 */
.L_x_184:
        /* <DEDUP_REMOVED lines=14> */
.L_x_187:
[----:B------:R-:W-:Y:S05]  /*dcd0*/  BSYNC B1 ;  /* 0x0000000000017941 */ /* 0x000fea0003800000 */
.L_x_186:
        /* <DEDUP_REMOVED lines=13> */
.L_x_189:
[----:B------:R-:W-:Y:S05]  /*ddb0*/  BSYNC B1 ;  /* 0x0000000000017941 */ /* 0x000fea0003800000 */
.L_x_188:
        /* <DEDUP_REMOVED lines=13> */
.L_x_191:
[----:B------:R-:W-:Y:S05]  /*de90*/  BSYNC B1 ;  /* 0x0000000000017941 */ /* 0x000fea0003800000 */
.L_x_190:
        /* <DEDUP_REMOVED lines=14> */
.L_x_193:
[----:B------:R-:W-:Y:S05]  /*df80*/  BSYNC B1 ;  /* 0x0000000000017941 */ /* 0x000fea0003800000 */
.L_x_192:
        /* <DEDUP_REMOVED lines=14> */
.L_x_195:
[----:B------:R-:W-:Y:S05]  /*e070*/  BSYNC B1 ;  /* 0x0000000000017941 */ /* 0x000fea0003800000 */
.L_x_194:
        /* <DEDUP_REMOVED lines=13> */
.L_x_197:
[----:B------:R-:W-:Y:S05]  /*e150*/  BSYNC B1 ;  /* 0x0000000000017941 */ /* 0x000fea0003800000 */
.L_x_196:
        /* <DEDUP_REMOVED lines=13> */
.L_x_199:
[----:B------:R-:W-:Y:S05]  /*e230*/  BSYNC B1 ;  /* 0x0000000000017941 */ /* 0x000fea0003800000 */
.L_x_198:
        /* <DEDUP_REMOVED lines=14> */
.L_x_201:
[----:B------:R-:W-:Y:S05]  /*e320*/  BSYNC B1 ;  /* 0x0000000000017941 */ /* 0x000fea0003800000 */
.L_x_200:
        /* <DEDUP_REMOVED lines=14> */
.L_x_203:
[----:B------:R-:W-:Y:S05]  /*e410*/  BSYNC B1 ;  /* 0x0000000000017941 */ /* 0x000fea0003800000 */
.L_x_202:
        /* <DEDUP_REMOVED lines=13> */
.L_x_205:
[----:B------:R-:W-:Y:S05]  /*e4f0*/  BSYNC B1 ;  /* 0x0000000000017941 */ /* 0x000fea0003800000 */
.L_x_204:
        /* <DEDUP_REMOVED lines=13> */
.L_x_207:
[----:B------:R-:W-:Y:S05]  /*e5d0*/  BSYNC B1 ;  /* 0x0000000000017941 */ /* 0x000fea0003800000 */
.L_x_206:
        /* <DEDUP_REMOVED lines=14> */
.L_x_209:
[----:B------:R-:W-:Y:S05]  /*e6c0*/  BSYNC B1 ;  /* 0x0000000000017941 */ /* 0x000fea0003800000 */
.L_x_208:
        /* <DEDUP_REMOVED lines=14> */
.L_x_211:
[----:B------:R-:W-:Y:S05]  /*e7b0*/  BSYNC B1 ;  /* 0x0000000000017941 */ /* 0x000fea0003800000 */
.L_x_210:
        /* <DEDUP_REMOVED lines=13> */
.L_x_213:
[----:B------:R-:W-:Y:S05]  /*e890*/  BSYNC B1 ;  /* 0x0000000000017941 */ /* 0x000fea0003800000 */
.L_x_212:
        /* <DEDUP_REMOVED lines=13> */
.L_x_215:
[----:B------:R-:W-:Y:S05]  /*e970*/  BSYNC B1 ;  /* 0x0000000000017941 */ /* 0x000fea0003800000 */
.L_x_214:
        /* <DEDUP_REMOVED lines=14> */
.L_x_217:
[----:B------:R-:W-:Y:S05]  /*ea60*/  BSYNC B1 ;  /* 0x0000000000017941 */ /* 0x000fea0003800000 */
.L_x_216:
        /* <DEDUP_REMOVED lines=14> */
.L_x_219:
[----:B------:R-:W-:Y:S05]  /*eb50*/  BSYNC B1 ;  /* 0x0000000000017941 */ /* 0x000fea0003800000 */
.L_x_218:
        /* <DEDUP_REMOVED lines=13> */
.L_x_221:
[----:B------:R-:W-:Y:S05]  /*ec30*/  BSYNC B1 ;  /* 0x0000000000017941 */ /* 0x000fea0003800000 */
.L_x_220:
        /* <DEDUP_REMOVED lines=13> */
.L_x_223:
[----:B------:R-:W-:Y:S05]  /*ed10*/  BSYNC B1 ;  /* 0x0000000000017941 */ /* 0x000fea0003800000 */
.L_x_222:
        /* <DEDUP_REMOVED lines=14> */
.L_x_225:
[----:B------:R-:W-:Y:S05]  /*ee00*/  BSYNC B1 ;  /* 0x0000000000017941 */ /* 0x000fea0003800000 */
.L_x_224:
        /* <DEDUP_REMOVED lines=14> */
.L_x_227:
[----:B------:R-:W-:Y:S05]  /*eef0*/  BSYNC B1 ;  /* 0x0000000000017941 */ /* 0x000fea0003800000 */
.L_x_226:
        /* <DEDUP_REMOVED lines=13> */
.L_x_229:
[----:B------:R-:W-:Y:S05]  /*efd0*/  BSYNC B1 ;  /* 0x0000000000017941 */ /* 0x000fea0003800000 */
.L_x_228:
        /* <DEDUP_REMOVED lines=13> */
.L_x_231:
[----:B------:R-:W-:Y:S05]  /*f0b0*/  BSYNC B1 ;  /* 0x0000000000017941 */ /* 0x000fea0003800000 */
.L_x_230:
        /* <DEDUP_REMOVED lines=14> */
.L_x_233:
[----:B------:R-:W-:Y:S05]  /*f1a0*/  BSYNC B1 ;  /* 0x0000000000017941 */ /* 0x000fea0003800000 */
.L_x_232:
        /* <DEDUP_REMOVED lines=14> */
.L_x_235:
[----:B------:R-:W-:Y:S05]  /*f290*/  BSYNC B1 ;  /* 0x0000000000017941 */ /* 0x000fea0003800000 */
.L_x_234:
        /* <DEDUP_REMOVED lines=13> */
.L_x_237:
[----:B------:R-:W-:Y:S05]  /*f370*/  BSYNC B1 ;  /* 0x0000000000017941 */ /* 0x000fea0003800000 */
.L_x_236:
        /* <DEDUP_REMOVED lines=13> */
.L_x_239:
[----:B------:R-:W-:Y:S05]  /*f450*/  BSYNC B1 ;  /* 0x0000000000017941 */ /* 0x000fea0003800000 */
.L_x_238:
        /* <DEDUP_REMOVED lines=14> */
.L_x_241:
[----:B------:R-:W-:Y:S05]  /*f540*/  BSYNC B1 ;  /* 0x0000000000017941 */ /* 0x000fea0003800000 */
.L_x_240:
        /* <DEDUP_REMOVED lines=14> */
.L_x_243:
[----:B------:R-:W-:Y:S05]  /*f630*/  BSYNC B1 ;  /* 0x0000000000017941 */ /* 0x000fea0003800000 */
.L_x_242:
        /* <DEDUP_REMOVED lines=13> */
.L_x_245:
[----:B------:R-:W-:Y:S05]  /*f710*/  BSYNC B1 ;  /* 0x0000000000017941 */ /* 0x000fea0003800000 */
.L_x_244:
        /* <DEDUP_REMOVED lines=13> */
.L_x_247:
[----:B------:R-:W-:Y:S05]  /*f7f0*/  BSYNC B1 ;  /* 0x0000000000017941 */ /* 0x000fea0003800000 */
.L_x_246:
        /* <DEDUP_REMOVED lines=14> */
.L_x_249:
[----:B------:R-:W-:Y:S05]  /*f8e0*/  BSYNC B1 ;  /* 0x0000000000017941 */ /* 0x000fea0003800000 */
.L_x_248:
        /* <DEDUP_REMOVED lines=14> */
.L_x_251:
[----:B------:R-:W-:Y:S05]  /*f9d0*/  BSYNC B1 ;  /* 0x0000000000017941 */ /* 0x000fea0003800000 */
.L_x_250:
        /* <DEDUP_REMOVED lines=13> */
.L_x_253:
[----:B------:R-:W-:Y:S05]  /*fab0*/  BSYNC B1 ;  /* 0x0000000000017941 */ /* 0x000fea0003800000 */
.L_x_252:
        /* <DEDUP_REMOVED lines=13> */
.L_x_255:
[----:B------:R-:W-:Y:S05]  /*fb90*/  BSYNC B1 ;  /* 0x0000000000017941 */ /* 0x000fea0003800000 */
.L_x_254:
        /* <DEDUP_REMOVED lines=14> */
.L_x_257:
[----:B------:R-:W-:Y:S05]  /*fc80*/  BSYNC B1 ;  /* 0x0000000000017941 */ /* 0x000fea0003800000 */
.L_x_256:
        /* <DEDUP_REMOVED lines=14> */
.L_x_259:
[----:B------:R-:W-:Y:S05]  /*fd70*/  BSYNC B1 ;  /* 0x0000000000017941 */ /* 0x000fea0003800000 */
.L_x_258:
        /* <DEDUP_REMOVED lines=13> */
.L_x_261:
[----:B------:R-:W-:Y:S05]  /*fe50*/  BSYNC B1 ;  /* 0x0000000000017941 */ /* 0x000fea0003800000 */
.L_x_260:
        /* <DEDUP_REMOVED lines=13> */
.L_x_263:
[----:B------:R-:W-:Y:S05]  /*ff30*/  BSYNC B1 ;  /* 0x0000000000017941 */ /* 0x000fea0003800000 */
.L_x_262:
        /* <DEDUP_REMOVED lines=14> */
.L_x_265:
[----:B------:R-:W-:Y:S05]  /*10020*/  BSYNC B1 ;  /* 0x0000000000017941 */ /* 0x000fea0003800000 */
.L_x_264:
        /* <DEDUP_REMOVED lines=14> */
.L_x_267:
[----:B------:R-:W-:Y:S05]  /*10110*/  BSYNC B1 ;  /* 0x0000000000017941 */ /* 0x000fea0003800000 */
.L_x_266:
        /* <DEDUP_REMOVED lines=13> */
.L_x_269:
[----:B------:R-:W-:Y:S05]  /*101f0*/  BSYNC B1 ;  /* 0x0000000000017941 */ /* 0x000fea0003800000 */
.L_x_268:
        /* <DEDUP_REMOVED lines=13> */
.L_x_271:
[----:B------:R-:W-:Y:S05]  /*102d0*/  BSYNC B1 ;  /* 0x0000000000017941 */ /* 0x000fea0003800000 */
.L_x_270:
        /* <DEDUP_REMOVED lines=14> */
.L_x_273:
[----:B------:R-:W-:Y:S05]  /*103c0*/  BSYNC B1 ;  /* 0x0000000000017941 */ /* 0x000fea0003800000 */
.L_x_272:
        /* <DEDUP_REMOVED lines=14> */
.L_x_275:
[----:B------:R-:W-:Y:S05]  /*104b0*/  BSYNC B1 ;  /* 0x0000000000017941 */ /* 0x000fea0003800000 */
.L_x_274:
        /* <DEDUP_REMOVED lines=13> */
.L_x_277:
[----:B------:R-:W-:Y:S05]  /*10590*/  BSYNC B1 ;  /* 0x0000000000017941 */ /* 0x000fea0003800000 */
.L_x_276:
        /* <DEDUP_REMOVED lines=13> */
.L_x_279:
[----:B------:R-:W-:Y:S05]  /*10670*/  BSYNC B1 ;  /* 0x0000000000017941 */ /* 0x000fea0003800000 */
.L_x_278:
        /* <DEDUP_REMOVED lines=14> */
.L_x_281:
[----:B------:R-:W-:Y:S05]  /*10760*/  BSYNC B1 ;  /* 0x0000000000017941 */ /* 0x000fea0003800000 */
.L_x_280:
        /* <DEDUP_REMOVED lines=14> */
.L_x_283:
[----:B------:R-:W-:Y:S05]  /*10850*/  BSYNC B1 ;  /* 0x0000000000017941 */ /* 0x000fea0003800000 */
.L_x_282:
        /* <DEDUP_REMOVED lines=13> */
.L_x_285:
[----:B------:R-:W-:Y:S05]  /*10930*/  BSYNC B1 ;  /* 0x0000000000017941 */ /* 0x000fea0003800000 */
.L_x_284:
        /* <DEDUP_REMOVED lines=13> */
.L_x_287:
[----:B------:R-:W-:Y:S05]  /*10a10*/  BSYNC B1 ;  /* 0x0000000000017941 */ /* 0x000fea0003800000 */
.L_x_286:
        /* <DEDUP_REMOVED lines=14> */
.L_x_289:
[----:B------:R-:W-:Y:S05]  /*10b00*/  BSYNC B1 ;  /* 0x0000000000017941 */ /* 0x000fea0003800000 */
.L_x_288:
        /* <DEDUP_REMOVED lines=14> */
.L_x_291:
[----:B------:R-:W-:Y:S05]  /*10bf0*/  BSYNC B1 ;  /* 0x0000000000017941 */ /* 0x000fea0003800000 */
.L_x_290:
        /* <DEDUP_REMOVED lines=13> */
.L_x_293:
[----:B------:R-:W-:Y:S05]  /*10cd0*/  BSYNC B1 ;  /* 0x0000000000017941 */ /* 0x000fea0003800000 */
.L_x_292:
        /* <DEDUP_REMOVED lines=13> */
.L_x_295:
[----:B------:R-:W-:Y:S05]  /*10db0*/  BSYNC B1 ;  /* 0x0000000000017941 */ /* 0x000fea0003800000 */
.L_x_294:
        /* <DEDUP_REMOVED lines=14> */
.L_x_297:
[----:B------:R-:W-:Y:S05]  /*10ea0*/  BSYNC B1 ;  /* 0x0000000000017941 */ /* 0x000fea0003800000 */
.L_x_296:
        /* <DEDUP_REMOVED lines=14> */
.L_x_299:
[----:B------:R-:W-:Y:S05]  /*10f90*/  BSYNC B1 ;  /* 0x0000000000017941 */ /* 0x000fea0003800000 */
.L_x_298:
        /* <DEDUP_REMOVED lines=13> */
.L_x_301:
[----:B------:R-:W-:Y:S05]  /*11070*/  BSYNC B1 ;  /* 0x0000000000017941 */ /* 0x000fea0003800000 */
.L_x_300:
        /* <DEDUP_REMOVED lines=13> */
.L_x_303:
[----:B------:R-:W-:Y:S05]  /*11150*/  BSYNC B1 ;  /* 0x0000000000017941 */ /* 0x000fea0003800000 */
.L_x_302:
        /* <DEDUP_REMOVED lines=14> */
.L_x_305:
[----:B------:R-:W-:Y:S05]  /*11240*/  BSYNC B1 ;  /* 0x0000000000017941 */ /* 0x000fea0003800000 */
.L_x_304:
        /* <DEDUP_REMOVED lines=14> */
.L_x_307:
[----:B------:R-:W-:Y:S05]  /*11330*/  BSYNC B1 ;  /* 0x0000000000017941 */ /* 0x000fea0003800000 */
.L_x_306:
        /* <DEDUP_REMOVED lines=13> */
.L_x_309:
[----:B------:R-:W-:Y:S05]  /*11410*/  BSYNC B1 ;  /* 0x0000000000017941 */ /* 0x000fea0003800000 */
.L_x_308:
        /* <DEDUP_REMOVED lines=13> */
.L_x_311:
[----:B------:R-:W-:Y:S05]  /*114f0*/  BSYNC B1 ;  /* 0x0000000000017941 */ /* 0x000fea0003800000 */
.L_x_310:
        /* <DEDUP_REMOVED lines=14> */
.L_x_313:
[----:B------:R-:W-:Y:S05]  /*115e0*/  BSYNC B1 ;  /* 0x0000000000017941 */ /* 0x000fea0003800000 */
.L_x_312:
        /* <DEDUP_REMOVED lines=14> */
.L_x_315:
[----:B------:R-:W-:Y:S05]  /*116d0*/  BSYNC B1 ;  /* 0x0000000000017941 */ /* 0x000fea0003800000 */
.L_x_314:
        /* <DEDUP_REMOVED lines=13> */
.L_x_317:
[----:B------:R-:W-:Y:S05]  /*117b0*/  BSYNC B1 ;  /* 0x0000000000017941 */ /* 0x000fea0003800000 */
.L_x_316:
        /* <DEDUP_REMOVED lines=13> */
.L_x_319:
[----:B------:R-:W-:Y:S05]  /*11890*/  BSYNC B1 ;  /* 0x0000000000017941 */ /* 0x000fea0003800000 */
.L_x_318:
        /* <DEDUP_REMOVED lines=14> */
.L_x_321:
[----:B------:R-:W-:Y:S05]  /*11980*/  BSYNC B1 ;  /* 0x0000000000017941 */ /* 0x000fea0003800000 */
.L_x_320:
        /* <DEDUP_REMOVED lines=14> */
.L_x_323:
[----:B------:R-:W-:Y:S05]  /*11a70*/  BSYNC B1 ;  /* 0x0000000000017941 */ /* 0x000fea0003800000 */
.L_x_322:
        /* <DEDUP_REMOVED lines=13> */
.L_x_325:
[----:B------:R-:W-:Y:S05]  /*11b50*/  BSYNC B1 ;  /* 0x0000000000017941 */ /* 0x000fea0003800000 */
.L_x_324:
        /* <DEDUP_REMOVED lines=13> */
.L_x_327:
[----:B------:R-:W-:Y:S05]  /*11c30*/  BSYNC B1 ;  /* 0x0000000000017941 */ /* 0x000fea0003800000 */
.L_x_326:
        /* <DEDUP_REMOVED lines=14> */
.L_x_329:
[----:B------:R-:W-:Y:S05]  /*11d20*/  BSYNC B1 ;  /* 0x0000000000017941 */ /* 0x000fea0003800000 */
.L_x_328:
        /* <DEDUP_REMOVED lines=14> */
.L_x_331:
[----:B------:R-:W-:Y:S05]  /*11e10*/  BSYNC B1 ;  /* 0x0000000000017941 */ /* 0x000fea0003800000 */
.L_x_330:
        /* <DEDUP_REMOVED lines=13> */
.L_x_333:
[----:B------:R-:W-:Y:S05]  /*11ef0*/  BSYNC B1 ;  /* 0x0000000000017941 */ /* 0x000fea0003800000 */
.L_x_332:
        /* <DEDUP_REMOVED lines=13> */
.L_x_335:
[----:B------:R-:W-:Y:S05]  /*11fd0*/  BSYNC B1 ;  /* 0x0000000000017941 */ /* 0x000fea0003800000 */
.L_x_334:
        /* <DEDUP_REMOVED lines=14> */
.L_x_337:
[----:B------:R-:W-:Y:S05]  /*120c0*/  BSYNC B1 ;  /* 0x0000000000017941 */ /* 0x000fea0003800000 */
.L_x_336:
        /* <DEDUP_REMOVED lines=14> */
.L_x_339:
[----:B------:R-:W-:Y:S05]  /*121b0*/  BSYNC B1 ;  /* 0x0000000000017941 */ /* 0x000fea0003800000 */
.L_x_338:
        /* <DEDUP_REMOVED lines=13> */
.L_x_341:
[----:B------:R-:W-:Y:S05]  /*12290*/  BSYNC B1 ;  /* 0x0000000000017941 */ /* 0x000fea0003800000 */
.L_x_340:
        /* <DEDUP_REMOVED lines=13> */
.L_x_343:
[----:B------:R-:W-:Y:S05]  /*12370*/  BSYNC B1 ;  /* 0x0000000000017941 */ /* 0x000fea0003800000 */
.L_x_342:
        /* <DEDUP_REMOVED lines=14> */
.L_x_345:
[----:B------:R-:W-:Y:S05]  /*12460*/  BSYNC B1 ;  /* 0x0000000000017941 */ /* 0x000fea0003800000 */
.L_x_344:
        /* <DEDUP_REMOVED lines=14> */
.L_x_347:
[----:B------:R-:W-:Y:S05]  /*12550*/  BSYNC B1 ;  /* 0x0000000000017941 */ /* 0x000fea0003800000 */
.L_x_346:
        /* <DEDUP_REMOVED lines=13> */
.L_x_349:
[----:B------:R-:W-:Y:S05]  /*12630*/  BSYNC B1 ;  /* 0x0000000000017941 */ /* 0x000fea0003800000 */
.L_x_348:
        /* <DEDUP_REMOVED lines=13> */
.L_x_351:
[----:B------:R-:W-:Y:S05]  /*12710*/  BSYNC B1 ;  /* 0x0000000000017941 */ /* 0x000fea0003800000 */
.L_x_350:
        /* <DEDUP_REMOVED lines=14> */
.L_x_353:
[----:B------:R-:W-:Y:S05]  /*12800*/  BSYNC B1 ;  /* 0x0000000000017941 */ /* 0x000fea0003800000 */
.L_x_352:
        /* <DEDUP_REMOVED lines=14> */
.L_x_355:
[----:B------:R-:W-:Y:S05]  /*128f0*/  BSYNC B1 ;  /* 0x0000000000017941 */ /* 0x000fea0003800000 */
.L_x_354:
        /* <DEDUP_REMOVED lines=13> */
.L_x_357:
[----:B------:R-:W-:Y:S05]  /*129d0*/  BSYNC B1 ;  /* 0x0000000000017941 */ /* 0x000fea0003800000 */
.L_x_356:
        /* <DEDUP_REMOVED lines=13> */
.L_x_359:
[----:B------:R-:W-:Y:S05]  /*12ab0*/  BSYNC B1 ;  /* 0x0000000000017941 */ /* 0x000fea0003800000 */
.L_x_358:
        /* <DEDUP_REMOVED lines=14> */
.L_x_361:
[----:B------:R-:W-:Y:S05]  /*12ba0*/  BSYNC B1 ;  /* 0x0000000000017941 */ /* 0x000fea0003800000 */
.L_x_360:
        /* <DEDUP_REMOVED lines=14> */
.L_x_363:
[----:B------:R-:W-:Y:S05]  /*12c90*/  BSYNC B1 ;  /* 0x0000000000017941 */ /* 0x000fea0003800000 */
.L_x_362:
        /* <DEDUP_REMOVED lines=13> */
.L_x_365:
[----:B------:R-:W-:Y:S05]  /*12d70*/  BSYNC B1 ;  /* 0x0000000000017941 */ /* 0x000fea0003800000 */
.L_x_364:
        /* <DEDUP_REMOVED lines=13> */
.L_x_367:
[----:B------:R-:W-:Y:S05]  /*12e50*/  BSYNC B1 ;  /* 0x0000000000017941 */ /* 0x000fea0003800000 */
.L_x_366:
        /* <DEDUP_REMOVED lines=14> */
.L_x_369:
[----:B------:R-:W-:Y:S05]  /*12f40*/  BSYNC B1 ;  /* 0x0000000000017941 */ /* 0x000fea0003800000 */
.L_x_368:
        /* <DEDUP_REMOVED lines=14> */
.L_x_371:
[----:B------:R-:W-:Y:S05]  /*13030*/  BSYNC B1 ;  /* 0x0000000000017941 */ /* 0x000fea0003800000 */
.L_x_370:
        /* <DEDUP_REMOVED lines=13> */
.L_x_373:
[----:B------:R-:W-:Y:S05]  /*13110*/  BSYNC B1 ;  /* 0x0000000000017941 */ /* 0x000fea0003800000 */
.L_x_372:
        /* <DEDUP_REMOVED lines=13> */
.L_x_375:
[----:B------:R-:W-:Y:S05]  /*131f0*/  BSYNC B1 ;  /* 0x0000000000017941 */ /* 0x000fea0003800000 */
.L_x_374:
        /* <DEDUP_REMOVED lines=14> */
.L_x_377:
[----:B------:R-:W-:Y:S05]  /*132e0*/  BSYNC B1 ;  /* 0x0000000000017941 */ /* 0x000fea0003800000 */
.L_x_376:
        /* <DEDUP_REMOVED lines=14> */
.L_x_379:
[----:B------:R-:W-:Y:S05]  /*133d0*/  BSYNC B1 ;  /* 0x0000000000017941 */ /* 0x000fea0003800000 */
.L_x_378:
        /* <DEDUP_REMOVED lines=13> */
.L_x_381:
[----:B------:R-:W-:Y:S05]  /*134b0*/  BSYNC B1 ;  /* 0x0000000000017941 */ /* 0x000fea0003800000 */
.L_x_380:
        /* <DEDUP_REMOVED lines=13> */
.L_x_383:
[----:B------:R-:W-:Y:S05]  /*13590*/  BSYNC B1 ;  /* 0x0000000000017941 */ /* 0x000fea0003800000 */
.L_x_382:
        /* <DEDUP_REMOVED lines=14> */
.L_x_385:
[----:B------:R-:W-:Y:S05]  /*13680*/  BSYNC B1 ;  /* 0x0000000000017941 */ /* 0x000fea0003800000 */
.L_x_384:
        /* <DEDUP_REMOVED lines=14> */
.L_x_387:
[----:B------:R-:W-:Y:S05]  /*13770*/  BSYNC B1 ;  /* 0x0000000000017941 */ /* 0x000fea0003800000 */
.L_x_386:
        /* <DEDUP_REMOVED lines=13> */
.L_x_389:
[----:B------:R-:W-:Y:S05]  /*13850*/  BSYNC B1 ;  /* 0x0000000000017941 */ /* 0x000fea0003800000 */
.L_x_388:
        /* <DEDUP_REMOVED lines=13> */
.L_x_391:
[----:B------:R-:W-:Y:S05]  /*13930*/  BSYNC B1 ;  /* 0x0000000000017941 */ /* 0x000fea0003800000 */
.L_x_390:
        /* <DEDUP_REMOVED lines=14> */
.L_x_393:
[----:B------:R-:W-:Y:S05]  /*13a20*/  BSYNC B1 ;  /* 0x0000000000017941 */ /* 0x000fea0003800000 */
.L_x_392:
        /* <DEDUP_REMOVED lines=14> */
.L_x_395:
[----:B------:R-:W-:Y:S05]  /*13b10*/  BSYNC B1 ;  /* 0x0000000000017941 */ /* 0x000fea0003800000 */
.L_x_394:
        /* <DEDUP_REMOVED lines=13> */
.L_x_397:
[----:B------:R-:W-:Y:S05]  /*13bf0*/  BSYNC B1 ;  /* 0x0000000000017941 */ /* 0x000fea0003800000 */
.L_x_396:
        /* <DEDUP_REMOVED lines=13> */
.L_x_399:
[----:B------:R-:W-:Y:S05]  /*13cd0*/  BSYNC B1 ;  /* 0x0000000000017941 */ /* 0x000fea0003800000 */
.L_x_398:
        /* <DEDUP_REMOVED lines=14> */
.L_x_401:
[----:B------:R-:W-:Y:S05]  /*13dc0*/  BSYNC B1 ;  /* 0x0000000000017941 */ /* 0x000fea0003800000 */
.L_x_400:
        /* <DEDUP_REMOVED lines=14> */
.L_x_403:
[----:B------:R-:W-:Y:S05]  /*13eb0*/  BSYNC B1 ;  /* 0x0000000000017941 */ /* 0x000fea0003800000 */
.L_x_402:
        /* <DEDUP_REMOVED lines=13> */
.L_x_405:
[----:B------:R-:W-:Y:S05]  /*13f90*/  BSYNC B1 ;  /* 0x0000000000017941 */ /* 0x000fea0003800000 */
.L_x_404:
        /* <DEDUP_REMOVED lines=13> */
.L_x_407:
[----:B------:R-:W-:Y:S05]  /*14070*/  BSYNC B1 ;  /* 0x0000000000017941 */ /* 0x000fea0003800000 */
.L_x_406:
        /* <DEDUP_REMOVED lines=14> */
.L_x_409:
[----:B------:R-:W-:Y:S05]  /*14160*/  BSYNC B1 ;  /* 0x0000000000017941 */ /* 0x000fea0003800000 */
.L_x_408:
        /* <DEDUP_REMOVED lines=14> */
.L_x_411:
[----:B------:R-:W-:Y:S05]  /*14250*/  BSYNC B1 ;  /* 0x0000000000017941 */ /* 0x000fea0003800000 */
.L_x_410:
        /* <DEDUP_REMOVED lines=13> */
.L_x_413:
[----:B------:R-:W-:Y:S05]  /*14330*/  BSYNC B1 ;  /* 0x0000000000017941 */ /* 0x000fea0003800000 */
.L_x_412:
        /* <DEDUP_REMOVED lines=13> */
.L_x_415:
[----:B------:R-:W-:Y:S05]  /*14410*/  BSYNC B1 ;  /* 0x0000000000017941 */ /* 0x000fea0003800000 */
.L_x_414:
        /* <DEDUP_REMOVED lines=14> */
.L_x_417:
[----:B------:R-:W-:Y:S05]  /*14500*/  BSYNC B1 ;  /* 0x0000000000017941 */ /* 0x000fea0003800000 */
.L_x_416:
        /* <DEDUP_REMOVED lines=14> */
.L_x_419:
[----:B------:R-:W-:Y:S05]  /*145f0*/  BSYNC B1 ;  /* 0x0000000000017941 */ /* 0x000fea0003800000 */
.L_x_418:
        /* <DEDUP_REMOVED lines=13> */
.L_x_421:
[----:B------:R-:W-:Y:S05]  /*146d0*/  BSYNC B1 ;  /* 0x0000000000017941 */ /* 0x000fea0003800000 */
.L_x_420:
        /* <DEDUP_REMOVED lines=13> */
.L_x_423:
[----:B------:R-:W-:Y:S05]  /*147b0*/  BSYNC B1 ;  /* 0x0000000000017941 */ /* 0x000fea0003800000 */
.L_x_422:
[----:B------:R-:W-:Y:S05]  /*147c0*/  @P0 BRA `(.L_x_424) ;  /* 0x00000040001c0947 */ /* 0x000fea0003800000 */
[----:B------:R-:W2:Y:S01]  /*147d0*/  LDL.LU R2, [R1+0x274] ;  /* 0x0002740001027983 */ /* 0x000ea20000300800 */
[----:B-----5:R-:W-:-:S04]  /*147e0*/  LOP3.LUT R0, R0, 0xff, RZ, 0xc0, !PT ;  /* 0x000000ff00007812 */ /* 0x020fc800078ec0ff */
[----:B------:R-:W-:-:S05]  /*147f0*/  F2FP.F16.E4M3.UNPACK_B R0, R0 ;  /* 0x00000000ff00723e */ /* 0x000fca00020006ff */
[----:B------:R-:W-:-:S05]  /*14800*/  HADD2.F32 R0, -RZ, R0.H0_H0 ;  /* 0x20000000ff007230 */ /* 0x000fca0000004100 */
[----:B------:R-:W-:-:S04]  /*14810*/  FMUL R0, R0, UR23 ;  /* 0x0000001700007c20 */ /* 0x000fc80008400000 */
[----:B--2---:R-:W-:-:S05]  /*14820*/  FFMA R0, R2, UR22, R0 ;  /* 0x0000001602007c23 */ /* 0x004fca0008000000 */
[----:B0-----:R-:W-:-:S05]  /*14830*/  F2FP.SATFINITE.E4M3.F32.PACK_AB_MERGE_C R3, RZ, R0, RZ ;  /* 0x00000000ff03723e */ /* 0x001fca00048070ff */
[----:B------:R0:W-:Y:S01]  /*14840*/  STG.E.U8 desc[UR20][R26.64+0x179], R3 ;  /* 0x000179031a007986 */ /* 0x0001e2000c101114 */
[----:B------:R-:W-:Y:S05]  /*14850*/  BRA `(.L_x_424) ;  /* 0x0000003c00f87947 */ /* 0x000fea0003800000 */
.L_x_39:
[----:B------:R-:W-:Y:S01]  /*14860*/  FMUL R226, R226, UR22 ;  /* 0x00000016e2e27c20 */ /* 0x000fe20008400000 */
[----:B------:R-:W2:Y:S01]  /*14870*/  LDL.LU R227, [R1+0x8] ;  /* 0x0000080001e37983 */ /* 0x000ea20000300800 */
[C---:B------:R-:W-:Y:S01]  /*14880*/  ISETP.GE.AND P0, PT, R36.reuse, 0x2, PT ;  /* 0x000000022400780c */ /* 0x040fe20003f06270 */
[----:B------:R-:W-:Y:S01]  /*14890*/  FMUL R225, R225, UR22 ;  /* 0x00000016e1e17c20 */ /* 0x000fe20008400000 */
[----:B------:R-:W-:Y:S02]  /*148a0*/  ISETP.GE.AND P1, PT, R36, 0x1, PT ;  /* 0x000000012400780c */ /* 0x000fe40003f26270 */
[----:B------:R-:W-:Y:S02]  /*148b0*/  F2FP.SATFINITE.E4M3.F32.PACK_AB_MERGE_C R29, RZ, R226, RZ ;  /* 0x000000e2ff1d723e */ /* 0x000fe400048070ff */
[----:B------:R-:W3:Y:S01]  /*148c0*/  LDL.LU R226, [R1] ;  /* 0x0000000001e27983 */ /* 0x000ee20000300800 */
[C---:B------:R-:W-:Y:S02]  /*148d0*/  ISETP.LT.OR P4, PT, R35.reuse, 0x1, !P0 ;  /* 0x000000012300780c */ /* 0x040fe40004781670 */
[----:B------:R-:W-:-:S02]  /*148e0*/  ISETP.LT.OR P2, PT, R35, 0x1, !P1 ;  /* 0x000000012300780c */ /* 0x000fc40004f41670 */
[----:B------:R-:W-:Y:S02]  /*148f0*/  F2FP.SATFINITE.E4M3.F32.PACK_AB_MERGE_C R225, RZ, R225, RZ ;  /* 0x000000e1ffe1723e */ /* 0x000fe400048070ff */
[----:B------:R-:W-:Y:S01]  /*14900*/  ISETP.LT.OR P0, PT, R35, 0x9, !P0 ;  /* 0x000000092300780c */ /* 0x000fe20004701670 */
[----:B------:R-:W-:Y:S01]  /*14910*/  FMUL R223, R223, UR22 ;  /* 0x00000016dfdf7c20 */ /* 0x000fe20008400000 */
[----:B------:R-:W-:-:S05]  /*14920*/  ISETP.LT.OR P1, PT, R35, 0x9, !P1 ;  /* 0x000000092300780c */ /* 0x000fca0004f21670 */
[----:B------:R-:W-:Y:S01]  /*14930*/  @!P4 STG.E.U8 desc[UR20][R24.64+0x1], R225 ;  /* 0x000001e11800c986 */ /* 0x000fe2000c101114 */
[----:B------:R-:W-:-:S03]  /*14940*/  ISETP.GE.AND P4, PT, R36, 0x9, PT ;  /* 0x000000092400780c */ /* 0x000fc60003f86270 */
[----:B------:R0:W-:Y:S01]  /*14950*/  @!P2 STG.E.U8 desc[UR20][R24.64], R29 ;  /* 0x0000001d1800a986 */ /* 0x0001e2000c101114 */
[----:B------:R-:W-:Y:S01]  /*14960*/  ISETP.GE.AND P2, PT, R36, 0xa, PT ;  /* 0x0000000a2400780c */ /* 0x000fe20003f46270 */
[----:B------:R-:W-:Y:S01]  /*14970*/  FMUL R224, R224, UR22 ;  /* 0x00000016e0e07c20 */ /* 0x000fe20008400000 */
[C---:B------:R-:W-:Y:S01]  /*14980*/  ISETP.LT.OR P5, PT, R35.reuse, 0x1, !P4 ;  /* 0x000000012300780c */ /* 0x040fe200067a1670 */
[----:B------:R-:W-:Y:S01]  /*14990*/  FMUL R222, R222, UR22 ;  /* 0x00000016dede7c20 */ /* 0x000fe20008400000 */
[----:B------:R-:W-:Y:S01]  /*149a0*/  ISETP.LT.OR P6, PT, R35, 0x1, !P2 ;  /* 0x000000012300780c */ /* 0x000fe200057c1670 */
[----:B------:R-:W-:Y:S01]  /*149b0*/  FMUL R221, R221, UR22 ;  /* 0x00000016dddd7c20 */ /* 0x000fe20008400000 */
[----:B------:R-:W-:Y:S01]  /*149c0*/  F2FP.SATFINITE.E4M3.F32.PACK_AB_MERGE_C R223, RZ, R223, RZ ;  /* 0x000000dfffdf723e */ /* 0x000fe200048070ff */
[----:B------:R-:W-:Y:S01]  /*149d0*/  FMUL R220, R220, UR22 ;  /* 0x00000016dcdc7c20 */ /* 0x000fe20008400000 */
[----:B------:R-:W-:Y:S01]  /*149e0*/  F2FP.SATFINITE.E4M3.F32.PACK_AB_MERGE_C R31, RZ, R222, RZ ;  /* 0x000000deff1f723e */ /* 0x000fe200048070ff */
[----:B------:R-:W-:Y:S01]  /*149f0*/  FMUL R219, R219, UR22 ;  /* 0x00000016dbdb7c20 */ /* 0x000fe20008400000 */
[----:B------:R-:W-:Y:S01]  /*14a00*/  FMUL R218, R218, UR22 ;  /* 0x00000016dada7c20 */ /* 0x000fe20008400000 */
[----:B0-----:R-:W-:Y:S01]  /*14a10*/  F2FP.SATFINITE.E4M3.F32.PACK_AB_MERGE_C R29, RZ, R224, RZ ;  /* 0x000000e0ff1d723e */ /* 0x001fe200048070ff */
[----:B------:R-:W-:Y:S01]  /*14a20*/  @!P0 STG.E.U8 desc[UR20][R26.64+0x1], R223 ;  /* 0x000001df1a008986 */ /* 0x000fe2000c101114 */
[----:B------:R-:W-:-:S02]  /*14a30*/  F2FP.SATFINITE.E4M3.F32.PACK_AB_MERGE_C R221, RZ, R221, RZ ;  /* 0x000000ddffdd723e */ /* 0x000fc400048070ff */
[C---:B------:R-:W-:Y:S01]  /*14a40*/  ISETP.GE.AND P0, PT, R36.reuse, 0x11, PT ;  /* 0x000000112400780c */ /* 0x040fe20003f06270 */
[----:B------:R0:W-:Y:S01]  /*14a50*/  @!P1 STG.E.U8 desc[UR20][R26.64], R29 ;  /* 0x0000001d1a009986 */ /* 0x0001e2000c101114 */
[C---:B------:R-:W-:Y:S02]  /*14a60*/  ISETP.LT.OR P4, PT, R35.reuse, 0x9, !P4 ;  /* 0x000000092300780c */ /* 0x040fe40006781670 */
[----:B------:R-:W-:Y:S01]  /*14a70*/  ISETP.GE.AND P1, PT, R36, 0x12, PT ;  /* 0x000000122400780c */ /* 0x000fe20003f26270 */
[----:B------:R1:W-:Y:S01]  /*14a80*/  @!P5 STG.E.U8 desc[UR20][R24.64+0x8], R31 ;  /* 0x0000081f1800d986 */ /* 0x0003e2000c101114 */
[C---:B------:R-:W-:Y:S02]  /*14a90*/  ISETP.LT.OR P2, PT, R35.reuse, 0x9, !P2 ;  /* 0x000000092300780c */ /* 0x040fe40005741670 */
[C---:B------:R-:W-:Y:S01]  /*14aa0*/  ISETP.LT.OR P5, PT, R35.reuse, 0x1, !P0 ;  /* 0x000000012300780c */ /* 0x040fe200047a1670 */
[----:B------:R-:W-:Y:S01]  /*14ab0*/  @!P6 STG.E.U8 desc[UR20][R24.64+0x9], R221 ;  /* 0x000009dd1800e986 */ /* 0x000fe2000c101114 */
[----:B------:R-:W-:Y:S01]  /*14ac0*/  ISETP.LT.OR P6, PT, R35, 0x1, !P1 ;  /* 0x000000012300780c */ /* 0x000fe20004fc1670 */
[----:B------:R-:W-:Y:S01]  /*14ad0*/  FMUL R217, R217, UR22 ;  /* 0x00000016d9d97c20 */ /* 0x000fe20008400000 */
[----:B0-----:R-:W-:Y:S01]  /*14ae0*/  F2FP.SATFINITE.E4M3.F32.PACK_AB_MERGE_C R29, RZ, R220, RZ ;  /* 0x000000dcff1d723e */ /* 0x001fe200048070ff */
[----:B------:R-:W-:Y:S01]  /*14af0*/  FMUL R216, R216, UR22 ;  /* 0x00000016d8d87c20 */ /* 0x000fe20008400000 */
[----:B------:R-:W-:Y:S01]  /*14b00*/  F2FP.SATFINITE.E4M3.F32.PACK_AB_MERGE_C R219, RZ, R219, RZ ;  /* 0x000000dbffdb723e */ /* 0x000fe200048070ff */
[----:B------:R-:W-:Y:S01]  /*14b10*/  FMUL R23, R23, UR22 ;  /* 0x0000001617177c20 */ /* 0x000fe20008400000 */
[----:B-1----:R-:W-:Y:S01]  /*14b20*/  F2FP.SATFINITE.E4M3.F32.PACK_AB_MERGE_C R31, RZ, R218, RZ ;  /* 0x000000daff1f723e */ /* 0x002fe200048070ff */
[----:B------:R0:W-:Y:S01]  /*14b30*/  @!P4 STG.E.U8 desc[UR20][R26.64+0x8], R29 ;  /* 0x0000081d1a00c986 */ /* 0x0001e2000c101114 */
[----:B------:R-:W-:-:S02]  /*14b40*/  F2FP.SATFINITE.E4M3.F32.PACK_AB_MERGE_C R217, RZ, R217, RZ ;  /* 0x000000d9ffd9723e */ /* 0x000fc400048070ff */
[C---:B------:R-:W-:Y:S01]  /*14b50*/  ISETP.GE.AND P4, PT, R36.reuse, 0x19, PT ;  /* 0x000000192400780c */ /* 0x040fe20003f86270 */
[----:B------:R-:W-:Y:S01]  /*14b60*/  @!P2 STG.E.U8 desc[UR20][R26.64+0x9], R219 ;  /* 0x000009db1a00a986 */ /* 0x000fe2000c101114 */
        /* <DEDUP_REMOVED lines=12> */
[----:B------:R-:W-:Y:S01]  /*14c30*/  FMUL R19, R19, UR22 ;  /* 0x0000001613137c20 */ /* 0x000fe20008400000 */
[----:B-1----:R-:W-:Y:S01]  /*14c40*/  F2FP.SATFINITE.E4M3.F32.PACK_AB_MERGE_C R31, RZ, R22, RZ ;  /* 0x00000016ff1f723e */ /* 0x002fe200048070ff */
[----:B------:R-:W-:Y:S01]  /*14c50*/  @!P0 STG.E.U8 desc[UR20][R26.64+0x10], R29 ;  /* 0x0000101d1a008986 */ /* 0x000fe2000c101114 */
[----:B------:R-:W-:-:S02]  /*14c60*/  F2FP.SATFINITE.E4M3.F32.PACK_AB_MERGE_C R21, RZ, R21, RZ ;  /* 0x00000015ff15723e */ /* 0x000fc400048070ff */
[C---:B------:R-:W-:Y:S01]  /*14c70*/  ISETP.GE.AND P0, PT, R36.reuse, 0x21, PT ;  /* 0x000000212400780c */ /* 0x040fe20003f06270 */
[----:B------:R0:W-:Y:S01]  /*14c80*/  @!P1 STG.E.U8 desc[UR20][R26.64+0x11], R23 ;  /* 0x000011171a009986 */ /* 0x0001e2000c101114 */
[C---:B------:R-:W-:Y:S02]  /*14c90*/  ISETP.LT.OR P4, PT, R35.reuse, 0x9, !P4 ;  /* 0x000000092300780c */ /* 0x040fe40006781670 */
[----:B------:R-:W-:Y:S01]  /*14ca0*/  ISETP.GE.AND P1, PT, R36, 0x22, PT ;  /* 0x000000222400780c */ /* 0x000fe20003f26270 */
[----:B------:R-:W-:Y:S01]  /*14cb0*/  @!P5 STG.E.U8 desc[UR20][R24.64+0x18], R31 ;  /* 0x0000181f1800d986 */ /* 0x000fe2000c101114 */
[C---:B------:R-:W-:Y:S02]  /*14cc0*/  ISETP.LT.OR P2, PT, R35.reuse, 0x9, !P2 ;  /* 0x000000092300780c */ /* 0x040fe40005741670 */
[C---:B------:R-:W-:Y:S01]  /*14cd0*/  ISETP.LT.OR P5, PT, R35.reuse, 0x1, !P0 ;  /* 0x000000012300780c */ /* 0x040fe200047a1670 */
[----:B------:R1:W-:Y:S01]  /*14ce0*/  @!P6 STG.E.U8 desc[UR20][R24.64+0x19], R21 ;  /* 0x000019151800e986 */ /* 0x0003e2000c101114 */
[----:B------:R-:W-:Y:S01]  /*14cf0*/  ISETP.LT.OR P6, PT, R35, 0x1, !P1 ;  /* 0x000000012300780c */ /* 0x000fe20004fc1670 */
[----:B------:R-:W-:Y:S01]  /*14d00*/  FMUL R18, R18, UR22 ;  /* 0x0000001612127c20 */ /* 0x000fe20008400000 */
[----:B------:R-:W-:Y:S01]  /*14d10*/  FMUL R17, R17, UR22 ;  /* 0x0000001611117c20 */ /* 0x000fe20008400000 */
[----:B0-----:R-:W-:Y:S01]  /*14d20*/  F2FP.SATFINITE.E4M3.F32.PACK_AB_MERGE_C R23, RZ, R20, RZ ;  /* 0x00000014ff17723e */ /* 0x001fe200048070ff */
[----:B------:R-:W-:Y:S01]  /*14d30*/  FMUL R16, R16, UR22 ;  /* 0x0000001610107c20 */ /* 0x000fe20008400000 */
[----:B------:R-:W-:Y:S01]  /*14d40*/  F2FP.SATFINITE.E4M3.F32.PACK_AB_MERGE_C R19, RZ, R19, RZ ;  /* 0x00000013ff13723e */ /* 0x000fe200048070ff */
[----:B------:R-:W-:Y:S01]  /*14d50*/  FMUL R15, R15, UR22 ;  /* 0x000000160f0f7c20 */ /* 0x000fe20008400000 */
[----:B------:R-:W-:Y:S01]  /*14d60*/  F2FP.SATFINITE.E4M3.F32.PACK_AB_MERGE_C R17, RZ, R17, RZ ;  /* 0x00000011ff11723e */ /* 0x000fe200048070ff */
[----:B------:R-:W-:Y:S01]  /*14d70*/  @!P4 STG.E.U8 desc[UR20][R26.64+0x18], R23 ;  /* 0x000018171a00c986 */ /* 0x000fe2000c101114 */
[----:B------:R-:W-:-:S02]  /*14d80*/  ISETP.GE.AND P4, PT, R36, 0x29, PT ;  /* 0x000000292400780c */ /* 0x000fc40003f86270 */
[----:B-1----:R-:W-:Y:S01]  /*14d90*/  F2FP.SATFINITE.E4M3.F32.PACK_AB_MERGE_C R21, RZ, R18, RZ ;  /* 0x00000012ff15723e */ /* 0x002fe200048070ff */
        /* <DEDUP_REMOVED lines=37> */
[----:B------:R-:W-:Y:S02]  /*14ff0*/  ISETP.GE.AND P2, PT, R36, 0x3a, PT ;  /* 0x0000003a2400780c */ /* 0x000fe40003f46270 */
[C---:B------:R-:W-:Y:S01]  /*15000*/  ISETP.LT.OR P0, PT, R35.reuse, 0x9, !P0 ;  /* 0x000000092300780c */ /* 0x040fe20004701670 */
[----:B------:R-:W-:Y:S01]  /*15010*/  @!P5 STG.E.U8 desc[UR20][R24.64+0x30], R13 ;  /* 0x0000300d1800d986 */ /* 0x000fe2000c101114 */
[C---:B------:R-:W-:Y:S02]  /*15020*/  ISETP.LT.OR P1, PT, R35.reuse, 0x9, !P1 ;  /* 0x000000092300780c */ /* 0x040fe40004f21670 */
[C---:B------:R-:W-:Y:S01]  /*15030*/  ISETP.LT.OR P5, PT, R35.reuse, 0x1, !P4 ;  /* 0x000000012300780c */ /* 0x040fe200067a1670 */
[----:B------:R1:W-:Y:S01]  /*15040*/  @!P6 STG.E.U8 desc[UR20][R24.64+0x31], R9 ;  /* 0x000031091800e986 */ /* 0x0003e2000c101114 */
[C---:B------:R-:W-:Y:S01]  /*15050*/  ISETP.LT.OR P6, PT, R35.reuse, 0x1, !P2 ;  /* 0x000000012300780c */ /* 0x040fe200057c1670 */
[----:B------:R-:W-:Y:S01]  /*15060*/  FMUL R6, R6, UR22 ;  /* 0x0000001606067c20 */ /* 0x000fe20008400000 */
[----:B------:R-:W-:Y:S01]  /*15070*/  ISETP.LT.OR P2, PT, R35, 0x9, !P2 ;  /* 0x000000092300780c */ /* 0x000fe20005741670 */
[----:B------:R-:W-:Y:S01]  /*15080*/  FMUL R5, R5, UR22 ;  /* 0x0000001605057c20 */ /* 0x000fe20008400000 */
[----:B------:R-:W-:Y:S01]  /*15090*/  FMUL R3, R3, UR22 ;  /* 0x0000001603037c20 */ /* 0x000fe20008400000 */
[----:B0-----:R-:W-:Y:S01]  /*150a0*/  F2FP.SATFINITE.E4M3.F32.PACK_AB_MERGE_C R11, RZ, R8, RZ ;  /* 0x00000008ff0b723e */ /* 0x001fe200048070ff */
[----:B------:R-:W4:Y:S01]  /*150b0*/  LDL.LU R225, [R1+0x10] ;  /* 0x0000100001e17983 */ /* 0x000f220000300800 */
[----:B------:R-:W-:Y:S01]  /*150c0*/  F2FP.SATFINITE.E4M3.F32.PACK_AB_MERGE_C R7, RZ, R7, RZ ;  /* 0x00000007ff07723e */ /* 0x000fe200048070ff */
[----:B-----5:R-:W-:Y:S01]  /*150d0*/  FMUL R0, R0, UR22 ;  /* 0x0000001600007c20 */ /* 0x020fe20008400000 */
[----:B------:R-:W-:Y:S01]  /*150e0*/  F2FP.SATFINITE.E4M3.F32.PACK_AB_MERGE_C R5, RZ, R5, RZ ;  /* 0x00000005ff05723e */ /* 0x000fe200048070ff */
[----:B------:R-:W4:Y:S01]  /*150f0*/  LDL.LU R223, [R1+0xc] ;  /* 0x00000c0001df7983 */ /* 0x000f220000300800 */
[----:B-1----:R-:W-:-:S02]  /*15100*/  F2FP.SATFINITE.E4M3.F32.PACK_AB_MERGE_C R9, RZ, R6, RZ ;  /* 0x00000006ff09723e */ /* 0x002fc400048070ff */
[----:B------:R-:W-:Y:S01]  /*15110*/  F2FP.SATFINITE.E4M3.F32.PACK_AB_MERGE_C R3, RZ, R3, RZ ;  /* 0x00000003ff03723e */ /* 0x000fe200048070ff */
[----:B------:R-:W4:Y:S04]  /*15120*/  LDL.LU R221, [R1+0x4] ;  /* 0x0000040001dd7983 */ /* 0x000f280000300800 */
[----:B------:R-:W-:Y:S04]  /*15130*/  @!P0 STG.E.U8 desc[UR20][R26.64+0x30], R11 ;  /* 0x0000300b1a008986 */ /* 0x000fe8000c101114 */
[----:B------:R-:W-:Y:S04]  /*15140*/  @!P1 STG.E.U8 desc[UR20][R26.64+0x31], R7 ;  /* 0x000031071a009986 */ /* 0x000fe8000c101114 */
[----:B------:R0:W-:Y:S04]  /*15150*/  @!P5 STG.E.U8 desc[UR20][R24.64+0x38], R9 ;  /* 0x000038091800d986 */ /* 0x0001e8000c101114 */
[----:B------:R-:W-:Y:S04]  /*15160*/  @!P6 STG.E.U8 desc[UR20][R24.64+0x39], R5 ;  /* 0x000039051800e986 */ /* 0x000fe8000c101114 */
[----:B------:R-:W4:Y:S01]  /*15170*/  LDL.LU R222, [R1+0x14] ;  /* 0x0000140001de7983 */ /* 0x000f220000300800 */
[----:B0-----:R-:W-:-:S03]  /*15180*/  F2FP.SATFINITE.E4M3.F32.PACK_AB_MERGE_C R9, RZ, R0, RZ ;  /* 0x00000000ff09723e */ /* 0x001fc600048070ff */
[----:B------:R2:W-:Y:S02]  /*15190*/  @!P2 STG.E.U8 desc[UR20][R26.64+0x39], R3 ;  /* 0x000039031a00a986 */ /* 0x0005e4000c101114 */
[----:B--2---:R-:W-:Y:S01]  /*151a0*/  FMUL R3, R227, UR22 ;  /* 0x00000016e3037c20 */ /* 0x004fe20008400000 */
[----:B---3--:R-:W-:Y:S02]  /*151b0*/  FMUL R0, R226, UR22 ;  /* 0x00000016e2007c20 */ /* 0x008fe40008400000 */
[----:B------:R-:W2:Y:S04]  /*151c0*/  LDL.LU R226, [R1+0x18] ;  /* 0x0000180001e27983 */ /* 0x000ea80000300800 */
[----:B------:R-:W3:Y:S04]  /*151d0*/  LDL.LU R224, [R1+0x1c] ;  /* 0x00001c0001e07983 */ /* 0x000ee80000300800 */
[----:B------:R-:W3:Y:S01]  /*151e0*/  LDL.LU R227, [R1+0x20] ;  /* 0x0000200001e37983 */ /* 0x000ee20000300800 */
[----:B------:R-:W-:-:S02]  /*151f0*/  ISETP.GE.AND P0, PT, R36, 0x41, PT ;  /* 0x000000412400780c */ /* 0x000fc40003f06270 */
[C---:B------:R-:W-:Y:S02]  /*15200*/  ISETP.LT.OR P4, PT, R35.reuse, 0x9, !P4 ;  /* 0x000000092300780c */ /* 0x040fe40006781670 */
[C---:B------:R-:W-:Y:S01]  /*15210*/  ISETP.LT.OR P5, PT, R35.reuse, 0x1, !P0 ;  /* 0x000000012300780c */ /* 0x040fe200047a1670 */
[----:B------:R-:W-:Y:S01]  /*15220*/  FMUL R4, R4, UR22 ;  /* 0x0000001604047c20 */ /* 0x000fe20008400000 */
[----:B------:R-:W-:Y:S01]  /*15230*/  ISETP.GE.AND P1, PT, R36, 0x42, PT ;  /* 0x000000422400780c */ /* 0x000fe20003f26270 */
[----:B------:R-:W-:Y:S01]  /*15240*/  FMUL R2, R2, UR22 ;  /* 0x0000001602027c20 */ /* 0x000fe20008400000 */
[C---:B------:R-:W-:Y:S02]  /*15250*/  ISETP.LT.OR P0, PT, R35.reuse, 0x9, !P0 ;  /* 0x000000092300780c */ /* 0x040fe40004701670 */
[----:B------:R-:W-:Y:S02]  /*15260*/  ISETP.LT.OR P6, PT, R35, 0x1, !P1 ;  /* 0x000000012300780c */ /* 0x000fe40004fc1670 */
[----:B------:R-:W-:-:S02]  /*15270*/  F2FP.SATFINITE.E4M3.F32.PACK_AB_MERGE_C R7, RZ, R4, RZ ;  /* 0x00000004ff07723e */ /* 0x000fc400048070ff */
[----:B------:R-:W-:-:S03]  /*15280*/  F2FP.SATFINITE.E4M3.F32.PACK_AB_MERGE_C R5, RZ, R2, RZ ;  /* 0x00000002ff05723e */ /* 0x000fc600048070ff */
[----:B------:R-:W-:Y:S04]  /*15290*/  @!P4 STG.E.U8 desc[UR20][R26.64+0x38], R7 ;  /* 0x000038071a00c986 */ /* 0x000fe8000c101114 */
[----:B------:R0:W-:Y:S04]  /*152a0*/  @!P5 STG.E.U8 desc[UR20][R24.64+0x40], R5 ;  /* 0x000040051800d986 */ /* 0x0001e8000c101114 */
[----:B------:R1:W-:Y:S01]  /*152b0*/  @!P6 STG.E.U8 desc[UR20][R24.64+0x41], R9 ;  /* 0x000041091800e986 */ /* 0x0003e2000c101114 */
[----:B0-----:R-:W-:Y:S02]  /*152c0*/  F2FP.SATFINITE.E4M3.F32.PACK_AB_MERGE_C R5, RZ, R0, RZ ;  /* 0x00000000ff05723e */ /* 0x001fe400048070ff */
[----:B-1----:R-:W-:-:S03]  /*152d0*/  F2FP.SATFINITE.E4M3.F32.PACK_AB_MERGE_C R9, RZ, R3, RZ ;  /* 0x00000003ff09723e */ /* 0x002fc600048070ff */
[----:B------:R0:W-:Y:S01]  /*152e0*/  @!P0 STG.E.U8 desc[UR20][R26.64+0x40], R5 ;  /* 0x000040051a008986 */ /* 0x0001e2000c101114 */
[----:B----4-:R-:W-:Y:S01]  /*152f0*/  FMUL R0, R225, UR22 ;  /* 0x00000016e1007c20 */ /* 0x010fe20008400000 */
[----:B------:R-:W-:Y:S02]  /*15300*/  FMUL R2, R221, UR22 ;  /* 0x00000016dd027c20 */ /* 0x000fe40008400000 */
[----:B------:R-:W4:Y:S01]  /*15310*/  LDL.LU R221, [R1+0x24] ;  /* 0x0000240001dd7983 */ /* 0x000f220000300800 */
[----:B------:R-:W-:-:S03]  /*15320*/  FMUL R4, R223, UR22 ;  /* 0x00000016df047c20 */ /* 0x000fc60008400000 */
[----:B------:R-:W4:Y:S01]  /*15330*/  LDL.LU R225, [R1+0x28] ;  /* 0x0000280001e17983 */ /* 0x000f220000300800 */
[----:B------:R-:W-:Y:S02]  /*15340*/  F2FP.SATFINITE.E4M3.F32.PACK_AB_MERGE_C R7, RZ, R2, RZ ;  /* 0x00000002ff07723e */ /* 0x000fe400048070ff */
[----:B0-----:R-:W-:Y:S01]  /*15350*/  F2FP.SATFINITE.E4M3.F32.PACK_AB_MERGE_C R5, RZ, R0, RZ ;  /* 0x00000000ff05723e */ /* 0x001fe200048070ff */
[----:B------:R-:W4:Y:S01]  /*15360*/  LDL.LU R223, [R1+0x2c] ;  /* 0x00002c0001df7983 */ /* 0x000f220000300800 */
[----:B------:R-:W-:Y:S01]  /*15370*/  FMUL R2, R222, UR22 ;  /* 0x00000016de027c20 */ /* 0x000fe20008400000 */
[----:B--2---:R-:W-:Y:S02]  /*15380*/  FMUL R3, R226, UR22 ;  /* 0x00000016e2037c20 */ /* 0x004fe40008400000 */
[----:B------:R-:W2:Y:S04]  /*15390*/  LDL.LU R226, [R1+0x30] ;  /* 0x0000300001e27983 */ /* 0x000ea80000300800 */
[----:B------:R-:W2:Y:S01]  /*153a0*/  LDL.LU R222, [R1+0x34] ;  /* 0x0000340001de7983 */ /* 0x000ea20000300800 */
[----:B---3--:R-:W-:-:S03]  /*153b0*/  FMUL R0, R227, UR22 ;  /* 0x00000016e3007c20 */ /* 0x008fc60008400000 */
[----:B------:R-:W3:Y:S01]  /*153c0*/  LDL.LU R227, [R1+0x38] ;  /* 0x0000380001e37983 */ /* 0x000ee20000300800 */
[C---:B------:R-:W-:Y:S02]  /*153d0*/  ISETP.GE.AND P4, PT, R36.reuse, 0x49, PT ;  /* 0x000000492400780c */ /* 0x040fe40003f86270 */
[C---:B------:R-:W-:Y:S02]  /*153e0*/  ISETP.LT.OR P1, PT, R35.reuse, 0x9, !P1 ;  /* 0x000000092300780c */ /* 0x040fe40004f21670 */
[C---:B------:R-:W-:Y:S02]  /*153f0*/  ISETP.LT.OR P5, PT, R35.reuse, 0x1, !P4 ;  /* 0x000000012300780c */ /* 0x040fe400067a1670 */
[C---:B------:R-:W-:Y:S02]  /*15400*/  ISETP.GE.AND P2, PT, R36.reuse, 0x4a, PT ;  /* 0x0000004a2400780c */ /* 0x040fe40003f46270 */
[----:B------:R-:W-:Y:S02]  /*15410*/  ISETP.GE.AND P0, PT, R36, 0x51, PT ;  /* 0x000000512400780c */ /* 0x000fe40003f06270 */
[----:B------:R-:W-:-:S02]  /*15420*/  ISETP.LT.OR P6, PT, R35, 0x1, !P2 ;  /* 0x000000012300780c */ /* 0x000fc400057c1670 */
[C---:B------:R-:W-:Y:S02]  /*15430*/  ISETP.LT.OR P4, PT, R35.reuse, 0x9, !P4 ;  /* 0x000000092300780c */ /* 0x040fe40006781670 */
[C---:B------:R-:W-:Y:S01]  /*15440*/  ISETP.LT.OR P2, PT, R35.reuse, 0x9, !P2 ;  /* 0x000000092300780c */ /* 0x040fe20005741670 */
[----:B------:R0:W-:Y:S04]  /*15450*/  @!P1 STG.E.U8 desc[UR20][R26.64+0x41], R7 ;  /* 0x000041071a009986 */ /* 0x0001e8000c101114 */
[----:B------:R1:W-:Y:S01]  /*15460*/  @!P5 STG.E.U8 desc[UR20][R24.64+0x48], R9 ;  /* 0x000048091800d986 */ /* 0x0003e2000c101114 */
[----:B------:R-:W-:Y:S02]  /*15470*/  ISETP.LT.OR P5, PT, R35, 0x1, !P0 ;  /* 0x000000012300780c */ /* 0x000fe400047a1670 */
[----:B------:R-:W-:Y:S01]  /*15480*/  F2FP.SATFINITE.E4M3.F32.PACK_AB_MERGE_C R11, RZ, R4, RZ ;  /* 0x00000004ff0b723e */ /* 0x000fe200048070ff */
[----:B------:R-:W-:-:S02]  /*15490*/  FMUL R4, R224, UR22 ;  /* 0x00000016e0047c20 */ /* 0x000fc40008400000 */
[----:B------:R-:W3:Y:S01]  /*154a0*/  LDL.LU R224, [R1+0x3c] ;  /* 0x00003c0001e07983 */ /* 0x000ee20000300800 */
[----:B0-----:R-:W-:Y:S02]  /*154b0*/  F2FP.SATFINITE.E4M3.F32.PACK_AB_MERGE_C R7, RZ, R2, RZ ;  /* 0x00000002ff07723e */ /* 0x001fe400048070ff */
[----:B-1----:R-:W-:Y:S01]  /*154c0*/  F2FP.SATFINITE.E4M3.F32.PACK_AB_MERGE_C R9, RZ, R3, RZ ;  /* 0x00000003ff09723e */ /* 0x002fe200048070ff */
[----:B------:R0:W-:Y:S04]  /*154d0*/  @!P6 STG.E.U8 desc[UR20][R24.64+0x49], R11 ;  /* 0x0000490b1800e986 */ /* 0x0001e8000c101114 */
[----:B------:R1:W-:Y:S04]  /*154e0*/  @!P4 STG.E.U8 desc[UR20][R26.64+0x48], R5 ;  /* 0x000048051a00c986 */ /* 0x0003e8000c101114 */
[----:B------:R-:W-:Y:S01]  /*154f0*/  @!P2 STG.E.U8 desc[UR20][R26.64+0x49], R7 ;  /* 0x000049071a00a986 */ /* 0x000fe2000c101114 */
[----:B0-----:R-:W-:-:S03]  /*15500*/  F2FP.SATFINITE.E4M3.F32.PACK_AB_MERGE_C R11, RZ, R4, RZ ;  /* 0x00000004ff0b723e */ /* 0x001fc600048070ff */
[----:B------:R0:W-:Y:S01]  /*15510*/  @!P5 STG.E.U8 desc[UR20][R24.64+0x50], R9 ;  /* 0x000050091800d986 */ /* 0x0001e2000c101114 */
[----:B-1----:R-:W-:Y:S01]  /*15520*/  F2FP.SATFINITE.E4M3.F32.PACK_AB_MERGE_C R5, RZ, R0, RZ ;  /* 0x00000000ff05723e */ /* 0x002fe200048070ff */
[----:B----4-:R-:W-:Y:S01]  /*15530*/  FMUL R2, R221, UR22 ;  /* 0x00000016dd027c20 */ /* 0x010fe20008400000 */
[----:B------:R-:W-:Y:S02]  /*15540*/  FMUL R3, R225, UR22 ;  /* 0x00000016e1037c20 */ /* 0x000fe40008400000 */
[----:B------:R-:W4:Y:S01]  /*15550*/  LDL.LU R225, [R1+0x40] ;  /* 0x0000400001e17983 */ /* 0x000f220000300800 */
[----:B------:R-:W-:Y:S02]  /*15560*/  FMUL R4, R223, UR22 ;  /* 0x00000016df047c20 */ /* 0x000fe40008400000 */
[----:B0-----:R-:W-:Y:S01]  /*15570*/  F2FP.SATFINITE.E4M3.F32.PACK_AB_MERGE_C R9, RZ, R3, RZ ;  /* 0x00000003ff09723e */ /* 0x001fe200048070ff */
[----:B------:R-:W4:Y:S01]  /*15580*/  LDL.LU R221, [R1+0x44] ;  /* 0x0000440001dd7983 */ /* 0x000f220000300800 */
[----:B--2---:R-:W-:-:S03]  /*15590*/  FMUL R0, R226, UR22 ;  /* 0x00000016e2007c20 */ /* 0x004fc60008400000 */
[----:B------:R-:W2:Y:S04]  /*155a0*/  LDL.LU R226, [R1+0x48] ;  /* 0x0000480001e27983 */ /* 0x000ea80000300800 */
[----:B------:R-:W2:Y:S01]  /*155b0*/  LDL.LU R223, [R1+0x4c] ;  /* 0x00004c0001df7983 */ /* 0x000ea20000300800 */
[----:B---3--:R-:W-:-:S03]  /*155c0*/  FMUL R3, R227, UR22 ;  /* 0x00000016e3037c20 */ /* 0x008fc60008400000 */
[----:B------:R-:W3:Y:S01]  /*155d0*/  LDL.LU R227, [R1+0x50] ;  /* 0x0000500001e37983 */ /* 0x000ee20000300800 */
[----:B------:R-:W-:-:S04]  /*155e0*/  ISETP.GE.AND P1, PT, R36, 0x52, PT ;  /* 0x000000522400780c */ /* 0x000fc80003f26270 */
[C---:B------:R-:W-:Y:S02]  /*155f0*/  ISETP.LT.OR P6, PT, R35.reuse, 0x1, !P1 ;  /* 0x000000012300780c */ /* 0x040fe40004fc1670 */
[C---:B------:R-:W-:Y:S02]  /*15600*/  ISETP.LT.OR P0, PT, R35.reuse, 0x9, !P0 ;  /* 0x000000092300780c */ /* 0x040fe40004701670 */
[C---:B------:R-:W-:Y:S02]  /*15610*/  ISETP.GE.AND P4, PT, R36.reuse, 0x59, PT ;  /* 0x000000592400780c */ /* 0x040fe40003f86270 */
[----:B------:R-:W-:Y:S02]  /*15620*/  ISETP.GE.AND P2, PT, R36, 0x5a, PT ;  /* 0x0000005a2400780c */ /* 0x000fe40003f46270 */
[C---:B------:R-:W-:Y:S02]  /*15630*/  ISETP.LT.OR P1, PT, R35.reuse, 0x9, !P1 ;  /* 0x000000092300780c */ /* 0x040fe40004f21670 */
[----:B------:R-:W-:-:S03]  /*15640*/  ISETP.LT.OR P5, PT, R35, 0x1, !P4 ;  /* 0x000000012300780c */ /* 0x000fc600067a1670 */
[----:B------:R0:W-:Y:S01]  /*15650*/  @!P6 STG.E.U8 desc[UR20][R24.64+0x51], R11 ;  /* 0x0000510b1800e986 */ /* 0x0001e2000c101114 */
[C---:B------:R-:W-:Y:S02]  /*15660*/  ISETP.LT.OR P6, PT, R35.reuse, 0x1, !P2 ;  /* 0x000000012300780c */ /* 0x040fe400057c1670 */
[----:B------:R-:W-:Y:S01]  /*15670*/  ISETP.LT.OR P4, PT, R35, 0x9, !P4 ;  /* 0x000000092300780c */ /* 0x000fe20006781670 */
[----:B------:R1:W-:Y:S01]  /*15680*/  @!P0 STG.E.U8 desc[UR20][R26.64+0x50], R5 ;  /* 0x000050051a008986 */ /* 0x0003e2000c101114 */
[----:B------:R-:W-:Y:S01]  /*15690*/  F2FP.SATFINITE.E4M3.F32.PACK_AB_MERGE_C R7, RZ, R2, RZ ;  /* 0x00000002ff07723e */ /* 0x000fe200048070ff */
[----:B------:R-:W-:Y:S02]  /*156a0*/  FMUL R2, R222, UR22 ;  /* 0x00000016de027c20 */ /* 0x000fe40008400000 */
[----:B------:R-:W3:Y:S01]  /*156b0*/  LDL.LU R222, [R1+0x54] ;  /* 0x0000540001de7983 */ /* 0x000ee20000300800 */
[----:B0-----:R-:W-:-:S03]  /*156c0*/  F2FP.SATFINITE.E4M3.F32.PACK_AB_MERGE_C R11, RZ, R4, RZ ;  /* 0x00000004ff0b723e */ /* 0x001fc600048070ff */
[----:B------:R0:W-:Y:S01]  /*156d0*/  @!P1 STG.E.U8 desc[UR20][R26.64+0x51], R7 ;  /* 0x000051071a009986 */ /* 0x0001e2000c101114 */
[----:B-1----:R-:W-:-:S03]  /*156e0*/  F2FP.SATFINITE.E4M3.F32.PACK_AB_MERGE_C R5, RZ, R0, RZ ;  /* 0x00000000ff05723e */ /* 0x002fc600048070ff */
[----:B------:R1:W-:Y:S01]  /*156f0*/  @!P5 STG.E.U8 desc[UR20][R24.64+0x58], R9 ;  /* 0x000058091800d986 */ /* 0x0003e2000c101114 */
[----:B------:R-:W-:-:S03]  /*15700*/  FMUL R4, R224, UR22 ;  /* 0x00000016e0047c20 */ /* 0x000fc60008400000 */
[----:B------:R-:W-:Y:S01]  /*15710*/  @!P6 STG.E.U8 desc[UR20][R24.64+0x59], R11 ;  /* 0x0000590b1800e986 */ /* 0x000fe2000c101114 */
[----:B0-----:R-:W-:-:S03]  /*15720*/  F2FP.SATFINITE.E4M3.F32.PACK_AB_MERGE_C R7, RZ, R2, RZ ;  /* 0x00000002ff07723e */ /* 0x001fc600048070ff */
[----:B------:R0:W-:Y:S01]  /*15730*/  @!P4 STG.E.U8 desc[UR20][R26.64+0x58], R5 ;  /* 0x000058051a00c986 */ /* 0x0001e2000c101114 */
[----:B-1----:R-:W-:Y:S01]  /*15740*/  F2FP.SATFINITE.E4M3.F32.PACK_AB_MERGE_C R9, RZ, R3, RZ ;  /* 0x00000003ff09723e */ /* 0x002fe200048070ff */
[----:B----4-:R-:W-:Y:S02]  /*15750*/  FMUL R0, R225, UR22 ;  /* 0x00000016e1007c20 */ /* 0x010fe40008400000 */
        /* <DEDUP_REMOVED lines=25> */
[----:B------:R0:W-:Y:S01]  /*158f0*/  @!P6 STG.E.U8 desc[UR20][R24.64+0x61], R11 ;  /* 0x0000610b1800e986 */ /* 0x0001e2000c101114 */
[----:B------:R-:W-:-:S03]  /*15900*/  FMUL R2, R222, UR22 ;  /* 0x00000016de027c20 */ /* 0x000fc60008400000 */
[----:B------:R1:W-:Y:S04]  /*15910*/  @!P0 STG.E.U8 desc[UR20][R26.64+0x60], R5 ;  /* 0x000060051a008986 */ /* 0x0003e8000c101114 */
        /* <DEDUP_REMOVED lines=485> */
[----:B------:R-:W-:Y:S02]  /*17770*/  ISETP.LT.OR P4, PT, R35, 0x9, !P4 ;  /* 0x000000092300780c */ /* 0x000fe40006781670 */
[----:B------:R-:W-:Y:S01]  /*17780*/  F2FP.SATFINITE.E4M3.F32.PACK_AB_MERGE_C R7, RZ, R2, RZ ;  /* 0x00000002ff07723e */ /* 0x000fe200048070ff */
[----:B------:R-:W-:Y:S02]  /*17790*/  FMUL R2, R222, UR22 ;  /* 0x00000016de027c20 */ /* 0x000fe40008400000 */
[----:B------:R-:W3:Y:S01]  /*177a0*/  LDL.LU R222, [R1+0x1d4] ;  /* 0x0001d40001de7983 */ /* 0x000ee20000300800 */
[----:B0-----:R-:W-:-:S03]  /*177b0*/  F2FP.SATFINITE.E4M3.F32.PACK_AB_MERGE_C R11, RZ, R4, RZ ;  /* 0x00000004ff0b723e */ /* 0x001fc600048070ff */
[----:B------:R0:W-:Y:S01]  /*177c0*/  @!P0 STG.E.U8 desc[UR20][R26.64+0x110], R5 ;  /* 0x000110051a008986 */ /* 0x0001e2000c101114 */
[----:B------:R-:W-:-:S03]  /*177d0*/  FMUL R4, R224, UR22 ;  /* 0x00000016e0047c20 */ /* 0x000fc60008400000 */
[----:B------:R-:W3:Y:S04]  /*177e0*/  LDL.LU R224, [R1+0x1d8] ;  /* 0x0001d80001e07983 */ /* 0x000ee80000300800 */
[----:B------:R-:W-:Y:S01]  /*177f0*/  @!P1 STG.E.U8 desc[UR20][R26.64+0x111], R7 ;  /* 0x000111071a009986 */ /* 0x000fe2000c101114 */
[----:B0-----:R-:W-:-:S03]  /*17800*/  F2FP.SATFINITE.E4M3.F32.PACK_AB_MERGE_C R5, RZ, R0, RZ ;  /* 0x00000000ff05723e */ /* 0x001fc600048070ff */
[----:B------:R0:W-:Y:S04]  /*17810*/  @!P5 STG.E.U8 desc[UR20][R24.64+0x118], R9 ;  /* 0x000118091800d986 */ /* 0x0001e8000c101114 */
[----:B------:R-:W-:Y:S04]  /*17820*/  @!P6 STG.E.U8 desc[UR20][R24.64+0x119], R11 ;  /* 0x0001190b1800e986 */ /* 0x000fe8000c101114 */
[----:B------:R1:W-:Y:S01]  /*17830*/  @!P4 STG.E.U8 desc[UR20][R26.64+0x118], R5 ;  /* 0x000118051a00c986 */ /* 0x0003e2000c101114 */
[----:B0-----:R-:W-:Y:S01]  /*17840*/  F2FP.SATFINITE.E4M3.F32.PACK_AB_MERGE_C R9, RZ, R3, RZ ;  /* 0x00000003ff09723e */ /* 0x001fe200048070ff */
[----:B----4-:R-:W-:-:S02]  /*17850*/  FMUL R0, R225, UR22 ;  /* 0x00000016e1007c20 */ /* 0x010fc40008400000 */
[----:B------:R-:W4:Y:S03]  /*17860*/  LDL.LU R225, [R1+0x1dc] ;  /* 0x0001dc0001e17983 */ /* 0x000f260000300800 */
[----:B-1----:R-:W-:Y:S01]  /*17870*/  F2FP.SATFINITE.E4M3.F32.PACK_AB_MERGE_C R5, RZ, R0, RZ ;  /* 0x00000000ff05723e */ /* 0x002fe200048070ff */
[----:B--2---:R-:W-:Y:S02]  /*17880*/  FMUL R3, R226, UR22 ;  /* 0x00000016e2037c20 */ /* 0x004fe40008400000 */
[----:B------:R-:W2:Y:S01]  /*17890*/  LDL.LU R226, [R1+0x1e0] ;  /* 0x0001e00001e27983 */ /* 0x000ea20000300800 */
[----:B---3--:R-:W-:-:S03]  /*178a0*/  FMUL R0, R227, UR22 ;  /* 0x00000016e3007c20 */ /* 0x008fc60008400000 */
[----:B------:R-:W3:Y:S01]  /*178b0*/  LDL.LU R227, [R1+0x1e4] ;  /* 0x0001e40001e37983 */ /* 0x000ee20000300800 */
[C---:B------:R-:W-:Y:S02]  /*178c0*/  ISETP.LT.OR P2, PT, R35.reuse, 0x9, !P2 ;  /* 0x000000092300780c */ /* 0x040fe40005741670 */
[C---:B------:R-:W-:Y:S02]  /*178d0*/  ISETP.GE.AND P0, PT, R36.reuse, 0x121, PT ;  /* 0x000001212400780c */ /* 0x040fe40003f06270 */
[----:B------:R-:W-:Y:S02]  /*178e0*/  ISETP.GE.AND P1, PT, R36, 0x122, PT ;  /* 0x000001222400780c */ /* 0x000fe40003f26270 */
[C---:B------:R-:W-:Y:S02]  /*178f0*/  ISETP.LT.OR P5, PT, R35.reuse, 0x1, !P0 ;  /* 0x000000012300780c */ /* 0x040fe400047a1670 */
[----:B------:R-:W-:Y:S02]  /*17900*/  ISETP.LT.OR P6, PT, R35, 0x1, !P1 ;  /* 0x000000012300780c */ /* 0x000fe40004fc1670 */
[----:B------:R-:W-:Y:S01]  /*17910*/  F2FP.SATFINITE.E4M3.F32.PACK_AB_MERGE_C R7, RZ, R2, RZ ;  /* 0x00000002ff07723e */ /* 0x000fe200048070ff */
[----:B------:R-:W-:-:S02]  /*17920*/  FMUL R2, R221, UR22 ;  /* 0x00000016dd027c20 */ /* 0x000fc40008400000 */
[----:B------:R-:W3:Y:S01]  /*17930*/  LDL.LU R221, [R1+0x1e8] ;  /* 0x0001e80001dd7983 */ /* 0x000ee20000300800 */
[C---:B------:R-:W-:Y:S02]  /*17940*/  ISETP.LT.OR P0, PT, R35.reuse, 0x9, !P0 ;  /* 0x000000092300780c */ /* 0x040fe40004701670 */
[----:B------:R-:W-:Y:S01]  /*17950*/  F2FP.SATFINITE.E4M3.F32.PACK_AB_MERGE_C R11, RZ, R4, RZ ;  /* 0x00000004ff0b723e */ /* 0x000fe200048070ff */
[----:B------:R0:W-:Y:S01]  /*17960*/  @!P2 STG.E.U8 desc[UR20][R26.64+0x119], R7 ;  /* 0x000119071a00a986 */ /* 0x0001e2000c101114 */
[----:B------:R-:W-:Y:S01]  /*17970*/  ISETP.LT.OR P1, PT, R35, 0x9, !P1 ;  /* 0x000000092300780c */ /* 0x000fe20004f21670 */
[----:B------:R-:W-:Y:S02]  /*17980*/  FMUL R4, R223, UR22 ;  /* 0x00000016df047c20 */ /* 0x000fe40008400000 */
[----:B------:R-:W3:Y:S04]  /*17990*/  LDL.LU R223, [R1+0x1ec] ;  /* 0x0001ec0001df7983 */ /* 0x000ee80000300800 */
[----:B------:R1:W-:Y:S01]  /*179a0*/  @!P5 STG.E.U8 desc[UR20][R24.64+0x120], R9 ;  /* 0x000120091800d986 */ /* 0x0003e2000c101114 */
[----:B0-----:R-:W-:Y:S01]  /*179b0*/  F2FP.SATFINITE.E4M3.F32.PACK_AB_MERGE_C R7, RZ, R2, RZ ;  /* 0x00000002ff07723e */ /* 0x001fe200048070ff */
[----:B------:R-:W-:-:S02]  /*179c0*/  FMUL R2, R222, UR22 ;  /* 0x00000016de027c20 */ /* 0x000fc40008400000 */
[----:B------:R-:W3:Y:S04]  /*179d0*/  LDL.LU R222, [R1+0x1f0] ;  /* 0x0001f00001de7983 */ /* 0x000ee80000300800 */
[----:B------:R0:W-:Y:S01]  /*179e0*/  @!P6 STG.E.U8 desc[UR20][R24.64+0x121], R11 ;  /* 0x0001210b1800e986 */ /* 0x0001e2000c101114 */
[----:B-1----:R-:W-:Y:S01]  /*179f0*/  F2FP.SATFINITE.E4M3.F32.PACK_AB_MERGE_C R9, RZ, R3, RZ ;  /* 0x00000003ff09723e */ /* 0x002fe200048070ff */
[----:B------:R-:W-:Y:S02]  /*17a00*/  FMUL R3, R224, UR22 ;  /* 0x00000016e0037c20 */ /* 0x000fe40008400000 */
[----:B------:R-:W3:Y:S01]  /*17a10*/  LDL.LU R224, [R1+0x1f4] ;  /* 0x0001f40001e07983 */ /* 0x000ee20000300800 */
[----:B0-----:R-:W-:-:S03]  /*17a20*/  F2FP.SATFINITE.E4M3.F32.PACK_AB_MERGE_C R11, RZ, R4, RZ ;  /* 0x00000004ff0b723e */ /* 0x001fc600048070ff */
[----:B------:R0:W-:Y:S04]  /*17a30*/  @!P0 STG.E.U8 desc[UR20][R26.64+0x120], R5 ;  /* 0x000120051a008986 */ /* 0x0001e8000c101114 */
[----:B------:R1:W-:Y:S01]  /*17a40*/  @!P1 STG.E.U8 desc[UR20][R26.64+0x121], R7 ;  /* 0x000121071a009986 */ /* 0x0003e2000c101114 */
[----:B0-----:R-:W-:Y:S02]  /*17a50*/  F2FP.SATFINITE.E4M3.F32.PACK_AB_MERGE_C R5, RZ, R0, RZ ;  /* 0x00000000ff05723e */ /* 0x001fe400048070ff */
[----:B-1----:R-:W-:Y:S01]  /*17a60*/  F2FP.SATFINITE.E4M3.F32.PACK_AB_MERGE_C R7, RZ, R2, RZ ;  /* 0x00000002ff07723e */ /* 0x002fe200048070ff */
[----:B----4-:R-:W-:Y:S02]  /*17a70*/  FMUL R4, R225, UR22 ;  /* 0x00000016e1047c20 */ /* 0x010fe40008400000 */
[----:B------:R-:W4:Y:S01]  /*17a80*/  LDL.LU R225, [R1+0x1f8] ;  /* 0x0001f80001e17983 */ /* 0x000f220000300800 */
[----:B--2---:R-:W-:-:S03]  /*17a90*/  FMUL R0, R226, UR22 ;  /* 0x00000016e2007c20 */ /* 0x004fc60008400000 */
[----:B------:R-:W2:Y:S01]  /*17aa0*/  LDL.LU R226, [R1+0x1fc] ;  /* 0x0001fc0001e27983 */ /* 0x000ea20000300800 */
[----:B---3--:R-:W-:-:S03]  /*17ab0*/  FMUL R2, R227, UR22 ;  /* 0x00000016e3027c20 */ /* 0x008fc60008400000 */
[----:B------:R-:W3:Y:S01]  /*17ac0*/  LDL.LU R227, [R1+0x200] ;  /* 0x0002000001e37983 */ /* 0x000ee20000300800 */
[C---:B------:R-:W-:Y:S02]  /*17ad0*/  ISETP.GE.AND P4, PT, R36.reuse, 0x129, PT ;  /* 0x000001292400780c */ /* 0x040fe40003f86270 */
[C---:B------:R-:W-:Y:S02]  /*17ae0*/  ISETP.GE.AND P2, PT, R36.reuse, 0x12a, PT ;  /* 0x0000012a2400780c */ /* 0x040fe40003f46270 */
[C---:B------:R-:W-:Y:S02]  /*17af0*/  ISETP.LT.OR P5, PT, R35.reuse, 0x1, !P4 ;  /* 0x000000012300780c */ /* 0x040fe400067a1670 */
[C---:B------:R-:W-:Y:S02]  /*17b00*/  ISETP.LT.OR P6, PT, R35.reuse, 0x1, !P2 ;  /* 0x000000012300780c */ /* 0x040fe400057c1670 */
[----:B------:R-:W-:Y:S02]  /*17b10*/  ISETP.LT.OR P4, PT, R35, 0x9, !P4 ;  /* 0x000000092300780c */ /* 0x000fe40006781670 */
[----:B------:R-:W-:-:S02]  /*17b20*/  ISETP.GE.AND P0, PT, R36, 0x131, PT ;  /* 0x000001312400780c */ /* 0x000fc40003f06270 */
[C---:B------:R-:W-:Y:S02]  /*17b30*/  ISETP.LT.OR P2, PT, R35.reuse, 0x9, !P2 ;  /* 0x000000092300780c */ /* 0x040fe40005741670 */
[----:B------:R-:W-:-:S03]  /*17b40*/  ISETP.LT.OR P1, PT, R35, 0x1, !P0 ;  /* 0x000000012300780c */ /* 0x000fc60004721670 */
[----:B------:R0:W-:Y:S01]  /*17b50*/  @!P5 STG.E.U8 desc[UR20][R24.64+0x128], R9 ;  /* 0x000128091800d986 */ /* 0x0001e2000c101114 */
[----:B------:R-:W-:-:S03]  /*17b60*/  ISETP.GE.AND P5, PT, R36, 0x132, PT ;  /* 0x000001322400780c */ /* 0x000fc60003fa6270 */
[----:B------:R1:W-:Y:S01]  /*17b70*/  @!P6 STG.E.U8 desc[UR20][R24.64+0x129], R11 ;  /* 0x0001290b1800e986 */ /* 0x0003e2000c101114 */
[C---:B------:R-:W-:Y:S02]  /*17b80*/  ISETP.LT.OR P6, PT, R35.reuse, 0x1, !P5 ;  /* 0x000000012300780c */ /* 0x040fe40006fc1670 */
[----:B------:R-:W-:Y:S02]  /*17b90*/  ISETP.LT.OR P0, PT, R35, 0x9, !P0 ;  /* 0x000000092300780c */ /* 0x000fe40004701670 */
[----:B0-----:R-:W-:Y:S01]  /*17ba0*/  F2FP.SATFINITE.E4M3.F32.PACK_AB_MERGE_C R9, RZ, R3, RZ ;  /* 0x00000003ff09723e */ /* 0x001fe200048070ff */
[----:B------:R-:W-:Y:S02]  /*17bb0*/  FMUL R3, R221, UR22 ;  /* 0x00000016dd037c20 */ /* 0x000fe40008400000 */
[----:B------:R-:W3:Y:S01]  /*17bc0*/  LDL.LU R221, [R1+0x204] ;  /* 0x0002040001dd7983 */ /* 0x000ee20000300800 */
[----:B-1----:R-:W-:Y:S01]  /*17bd0*/  F2FP.SATFINITE.E4M3.F32.PACK_AB_MERGE_C R11, RZ, R4, RZ ;  /* 0x00000004ff0b723e */ /* 0x002fe200048070ff */
[----:B------:R-:W-:-:S02]  /*17be0*/  FMUL R4, R223, UR22 ;  /* 0x00000016df047c20 */ /* 0x000fc40008400000 */
[----:B------:R0:W-:Y:S04]  /*17bf0*/  @!P4 STG.E.U8 desc[UR20][R26.64+0x128], R5 ;  /* 0x000128051a00c986 */ /* 0x0001e8000c101114 */
        /* <DEDUP_REMOVED lines=21> */
[C---:B------:R-:W-:Y:S02]  /*17d50*/  ISETP.LT.OR P5, PT, R35.reuse, 0x9, !P5 ;  /* 0x000000092300780c */ /* 0x040fe40006fa1670 */
[----:B------:R-:W-:Y:S02]  /*17d60*/  ISETP.LT.OR P4, PT, R35, 0x1, !P1 ;  /* 0x000000012300780c */ /* 0x000fe40004f81670 */
[----:B------:R-:W-:-:S04]  /*17d70*/  ISETP.GE.AND P6, PT, R36, 0x139, PT ;  /* 0x000001392400780c */ /* 0x000fc80003fc6270 */
[----:B------:R-:W-:-:S05]  /*17d80*/  ISETP.LT.OR P2, PT, R35, 0x1, !P6 ;  /* 0x000000012300780c */ /* 0x000fca0007741670 */
[----:B------:R0:W-:Y:S04]  /*17d90*/  @!P5 STG.E.U8 desc[UR20][R26.64+0x131], R7 ;  /* 0x000131071a00d986 */ /* 0x0001e8000c101114 */
[----:B------:R1:W-:Y:S01]  /*17da0*/  @!P4 STG.E.U8 desc[UR20][R24.64+0x139], R11 ;  /* 0x0001390b1800c986 */ /* 0x0003e2000c101114 */
[C---:B------:R-:W-:Y:S02]  /*17db0*/  ISETP.GE.AND P4, PT, R36.reuse, 0x141, PT ;  /* 0x000001412400780c */ /* 0x040fe40003f86270 */
[C---:B------:R-:W-:Y:S02]  /*17dc0*/  ISETP.LT.OR P0, PT, R35.reuse, 0x9, !P6 ;  /* 0x000000092300780c */ /* 0x040fe40007701670 */
[C---:B------:R-:W-:Y:S02]  /*17dd0*/  ISETP.LT.OR P1, PT, R35.reuse, 0x9, !P1 ;  /* 0x000000092300780c */ /* 0x040fe40004f21670 */
[----:B------:R-:W-:Y:S01]  /*17de0*/  ISETP.LT.OR P5, PT, R35, 0x1, !P4 ;  /* 0x000000012300780c */ /* 0x000fe200067a1670 */
[----:B------:R-:W-:Y:S01]  /*17df0*/  @!P2 STG.E.U8 desc[UR20][R24.64+0x138], R9 ;  /* 0x000138091800a986 */ /* 0x000fe2000c101114 */
[----:B------:R-:W-:-:S02]  /*17e00*/  ISETP.GE.AND P2, PT, R36, 0x142, PT ;  /* 0x000001422400780c */ /* 0x000fc40003f46270 */
[----:B0-----:R-:W-:Y:S02]  /*17e10*/  F2FP.SATFINITE.E4M3.F32.PACK_AB_MERGE_C R7, RZ, R2, RZ ;  /* 0x00000002ff07723e */ /* 0x001fe400048070ff */
[----:B-1----:R-:W-:Y:S01]  /*17e20*/  F2FP.SATFINITE.E4M3.F32.PACK_AB_MERGE_C R11, RZ, R0, RZ ;  /* 0x00000000ff0b723e */ /* 0x002fe200048070ff */
[----:B------:R-:W-:Y:S01]  /*17e30*/  FMUL R0, R221, UR22 ;  /* 0x00000016dd007c20 */ /* 0x000fe20008400000 */
[----:B------:R-:W-:Y:S01]  /*17e40*/  F2FP.SATFINITE.E4M3.F32.PACK_AB_MERGE_C R3, RZ, R3, RZ ;  /* 0x00000003ff03723e */ /* 0x000fe200048070ff */
[----:B------:R-:W3:Y:S01]  /*17e50*/  LDL.LU R221, [R1+0x220] ;  /* 0x0002200001dd7983 */ /* 0x000ee20000300800 */
[C---:B------:R-:W-:Y:S02]  /*17e60*/  ISETP.LT.OR P6, PT, R35.reuse, 0x1, !P2 ;  /* 0x000000012300780c */ /* 0x040fe400057c1670 */
[----:B------:R-:W-:Y:S01]  /*17e70*/  ISETP.LT.OR P4, PT, R35, 0x9, !P4 ;  /* 0x000000092300780c */ /* 0x000fe20006781670 */
[----:B------:R0:W-:Y:S01]  /*17e80*/  @!P0 STG.E.U8 desc[UR20][R26.64+0x138], R5 ;  /* 0x000138051a008986 */ /* 0x0001e2000c101114 */
[----:B------:R-:W-:-:S03]  /*17e90*/  FMUL R2, R223, UR22 ;  /* 0x00000016df027c20 */ /* 0x000fc60008400000 */
[----:B------:R-:W-:Y:S04]  /*17ea0*/  @!P1 STG.E.U8 desc[UR20][R26.64+0x139], R7 ;  /* 0x000139071a009986 */ /* 0x000fe8000c101114 */
[----:B------:R1:W-:Y:S04]  /*17eb0*/  @!P5 STG.E.U8 desc[UR20][R24.64+0x140], R3 ;  /* 0x000140031800d986 */ /* 0x0003e8000c101114 */
[----:B------:R-:W3:Y:S01]  /*17ec0*/  LDL.LU R223, [R1+0x224] ;  /* 0x0002240001df7983 */ /* 0x000ee20000300800 */
[----:B0-----:R-:W-:Y:S02]  /*17ed0*/  F2FP.SATFINITE.E4M3.F32.PACK_AB_MERGE_C R5, RZ, R0, RZ ;  /* 0x00000000ff05723e */ /* 0x001fe400048070ff */
[----:B------:R-:W-:Y:S01]  /*17ee0*/  F2FP.SATFINITE.E4M3.F32.PACK_AB_MERGE_C R9, RZ, R4, RZ ;  /* 0x00000004ff09723e */ /* 0x000fe200048070ff */
[----:B-1----:R-:W-:-:S02]  /*17ef0*/  FMUL R3, R222, UR22 ;  /* 0x00000016de037c20 */ /* 0x002fc40008400000 */
[----:B------:R-:W3:Y:S01]  /*17f00*/  LDL.LU R222, [R1+0x228] ;  /* 0x0002280001de7983 */ /* 0x000ee20000300800 */
[----:B------:R-:W-:Y:S01]  /*17f10*/  FMUL R0, R224, UR22 ;  /* 0x00000016e0007c20 */ /* 0x000fe20008400000 */
[----:B------:R-:W-:Y:S02]  /*17f20*/  F2FP.SATFINITE.E4M3.F32.PACK_AB_MERGE_C R7, RZ, R2, RZ ;  /* 0x00000002ff07723e */ /* 0x000fe400048070ff */
[----:B------:R-:W3:Y:S04]  /*17f30*/  LDL.LU R224, [R1+0x22c] ;  /* 0x00022c0001e07983 */ /* 0x000ee80000300800 */
[----:B------:R0:W-:Y:S04]  /*17f40*/  @!P6 STG.E.U8 desc[UR20][R24.64+0x141], R9 ;  /* 0x000141091800e986 */ /* 0x0001e8000c101114 */
        /* <DEDUP_REMOVED lines=9> */
[C---:B------:R-:W-:Y:S02]  /*17fe0*/  ISETP.GE.AND P1, PT, R36.reuse, 0x149, PT ;  /* 0x000001492400780c */ /* 0x040fe40003f26270 */
[----:B------:R-:W-:Y:S02]  /*17ff0*/  ISETP.GE.AND P0, PT, R36, 0x14a, PT ;  /* 0x0000014a2400780c */ /* 0x000fe40003f06270 */
[C---:B------:R-:W-:Y:S02]  /*18000*/  ISETP.LT.OR P2, PT, R35.reuse, 0x9, !P2 ;  /* 0x000000092300780c */ /* 0x040fe40005741670 */
[C---:B------:R-:W-:Y:S02]  /*18010*/  ISETP.LT.OR P4, PT, R35.reuse, 0x1, !P1 ;  /* 0x000000012300780c */ /* 0x040fe40004f81670 */
[C---:B------:R-:W-:Y:S02]  /*18020*/  ISETP.LT.OR P5, PT, R35.reuse, 0x1, !P0 ;  /* 0x000000012300780c */ /* 0x040fe400047a1670 */
[----:B------:R-:W-:-:S02]  /*18030*/  ISETP.LT.OR P1, PT, R35, 0x9, !P1 ;  /* 0x000000092300780c */ /* 0x000fc40004f21670 */
[----:B------:R-:W-:Y:S02]  /*18040*/  F2FP.SATFINITE.E4M3.F32.PACK_AB_MERGE_C R3, RZ, R3, RZ ;  /* 0x00000003ff03723e */ /* 0x000fe400048070ff */
[----:B------:R-:W-:-:S03]  /*18050*/  ISETP.LT.OR P0, PT, R35, 0x9, !P0 ;  /* 0x000000092300780c */ /* 0x000fc60004701670 */
[----:B------:R0:W-:Y:S01]  /*18060*/  @!P2 STG.E.U8 desc[UR20][R26.64+0x141], R5 ;  /* 0x000141051a00a986 */ /* 0x0001e2000c101114 */
[----:B------:R-:W-:-:S03]  /*18070*/  ISETP.GE.AND P2, PT, R36, 0x151, PT ;  /* 0x000001512400780c */ /* 0x000fc60003f46270 */
[----:B------:R1:W-:Y:S04]  /*18080*/  @!P4 STG.E.U8 desc[UR20][R24.64+0x148], R7 ;  /* 0x000148071800c986 */ /* 0x0003e8000c101114 */
[----:B------:R-:W-:Y:S04]  /*18090*/  @!P5 STG.E.U8 desc[UR20][R24.64+0x149], R3 ;  /* 0x000149031800d986 */ /* 0x000fe8000c101114 */
[----:B------:R1:W-:Y:S01]  /*180a0*/  @!P1 STG.E.U8 desc[UR20][R26.64+0x148], R9 ;  /* 0x000148091a009986 */ /* 0x0003e2000c101114 */
[----:B0-----:R-:W-:Y:S02]  /*180b0*/  F2FP.SATFINITE.E4M3.F32.PACK_AB_MERGE_C R5, RZ, R0, RZ ;  /* 0x00000000ff05723e */ /* 0x001fe400048070ff */
[----:B------:R-:W-:Y:S01]  /*180c0*/  ISETP.GE.AND P1, PT, R36, 0x152, PT ;  /* 0x000001522400780c */ /* 0x000fe20003f26270 */
[----:B------:R-:W-:-:S02]  /*180d0*/  FMUL R0, R221, UR22 ;  /* 0x00000016dd007c20 */ /* 0x000fc40008400000 */
[----:B------:R-:W3:Y:S01]  /*180e0*/  LDL.LU R221, [R1+0x23c] ;  /* 0x00023c0001dd7983 */ /* 0x000ee20000300800 */
[C---:B------:R-:W-:Y:S02]  /*180f0*/  ISETP.LT.OR P4, PT, R35.reuse, 0x1, !P2 ;  /* 0x000000012300780c */ /* 0x040fe40005781670 */
[C---:B------:R-:W-:Y:S02]  /*18100*/  ISETP.LT.OR P5, PT, R35.reuse, 0x1, !P1 ;  /* 0x000000012300780c */ /* 0x040fe40004fa1670 */
[----:B------:R-:W-:Y:S02]  /*18110*/  ISETP.LT.OR P1, PT, R35, 0x9, !P1 ;  /* 0x000000092300780c */ /* 0x000fe40004f21670 */
[----:B-1----:R-:W-:Y:S01]  /*18120*/  F2FP.SATFINITE.E4M3.F32.PACK_AB_MERGE_C R7, RZ, R2, RZ ;  /* 0x00000002ff07723e */ /* 0x002fe200048070ff */
[----:B------:R0:W-:Y:S01]  /*18130*/  @!P0 STG.E.U8 desc[UR20][R26.64+0x149], R11 ;  /* 0x0001490b1a008986 */ /* 0x0001e2000c101114 */
[----:B------:R-:W-:Y:S01]  /*18140*/  F2FP.SATFINITE.E4M3.F32.PACK_AB_MERGE_C R9, RZ, R0, RZ ;  /* 0x00000000ff09723e */ /* 0x000fe200048070ff */
[----:B------:R-:W-:-:S02]  /*18150*/  FMUL R3, R223, UR22 ;  /* 0x00000016df037c20 */ /* 0x000fc40008400000 */
[----:B------:R-:W3:Y:S01]  /*18160*/  LDL.LU R223, [R1+0x240] ;  /* 0x0002400001df7983 */ /* 0x000ee20000300800 */
[----:B------:R-:W-:-:S03]  /*18170*/  FMUL R2, R222, UR22 ;  /* 0x00000016de027c20 */ /* 0x000fc60008400000 */
[----:B------:R-:W3:Y:S01]  /*18180*/  LDL.LU R222, [R1+0x244] ;  /* 0x0002440001de7983 */ /* 0x000ee20000300800 */
[----:B------:R-:W-:Y:S01]  /*18190*/  FMUL R0, R224, UR22 ;  /* 0x00000016e0007c20 */ /* 0x000fe20008400000 */
[----:B0-----:R-:W-:Y:S02]  /*181a0*/  F2FP.SATFINITE.E4M3.F32.PACK_AB_MERGE_C R11, RZ, R2, RZ ;  /* 0x00000002ff0b723e */ /* 0x001fe400048070ff */
[----:B------:R-:W3:Y:S01]  /*181b0*/  LDL.LU R224, [R1+0x248] ;  /* 0x0002480001e07983 */ /* 0x000ee20000300800 */
[----:B------:R-:W-:-:S03]  /*181c0*/  F2FP.SATFINITE.E4M3.F32.PACK_AB_MERGE_C R3, RZ, R3, RZ ;  /* 0x00000003ff03723e */ /* 0x000fc600048070ff */
[----:B------:R0:W-:Y:S04]  /*181d0*/  @!P4 STG.E.U8 desc[UR20][R24.64+0x150], R5 ;  /* 0x000150051800c986 */ /* 0x0001e8000c101114 */
[----:B------:R-:W-:Y:S04]  /*181e0*/  @!P5 STG.E.U8 desc[UR20][R24.64+0x151], R7 ;  /* 0x000151071800d986 */ /* 0x000fe8000c101114 */
[----:B------:R3:W-:Y:S01]  /*181f0*/  @!P1 STG.E.U8 desc[UR20][R26.64+0x151], R3 ;  /* 0x000151031a009986 */ /* 0x0007e2000c101114 */
[----:B0-----:R-:W-:Y:S01]  /*18200*/  F2FP.SATFINITE.E4M3.F32.PACK_AB_MERGE_C R5, RZ, R0, RZ ;  /* 0x00000000ff05723e */ /* 0x001fe200048070ff */
[----:B----4-:R-:W-:-:S02]  /*18210*/  FMUL R2, R225, UR22 ;  /* 0x00000016e1027c20 */ /* 0x010fc40008400000 */
[----:B------:R-:W4:Y:S01]  /*18220*/  LDL.LU R225, [R1+0x24c] ;  /* 0x00024c0001e17983 */ /* 0x000f220000300800 */
[----:B--2---:R-:W-:-:S03]  /*18230*/  FMUL R0, R226, UR22 ;  /* 0x00000016e2007c20 */ /* 0x004fc60008400000 */
[----:B------:R-:W2:Y:S01]  /*18240*/  LDL.LU R226, [R1+0x250] ;  /* 0x0002500001e27983 */ /* 0x000ea20000300800 */
[----:B---3--:R-:W-:-:S03]  /*18250*/  FMUL R3, R227, UR22 ;  /* 0x00000016e3037c20 */ /* 0x008fc60008400000 */
[----:B------:R-:W3:Y:S01]  /*18260*/  LDL.LU R227, [R1+0x254] ;  /* 0x0002540001e37983 */ /* 0x000ee20000300800 */
[C---:B------:R-:W-:Y:S02]  /*18270*/  ISETP.LT.OR P2, PT, R35.reuse, 0x9, !P2 ;  /* 0x000000092300780c */ /* 0x040fe40005741670 */
[C---:B------:R-:W-:Y:S01]  /*18280*/  ISETP.GE.AND P0, PT, R36.reuse, 0x159, PT ;  /* 0x000001592400780c */ /* 0x040fe20003f06270 */
[----:B------:R-:W3:Y:S01]  /*18290*/  LDL.LU R220, [R1+0x258] ;  /* 0x0002580001dc7983 */ /* 0x000ee20000300800 */
[----:B------:R-:W-:Y:S02]  /*182a0*/  ISETP.GE.AND P4, PT, R36, 0x15a, PT ;  /* 0x0000015a2400780c */ /* 0x000fe40003f86270 */
[C---:B------:R-:W-:Y:S02]  /*182b0*/  ISETP.LT.OR P6, PT, R35.reuse, 0x1, !P0 ;  /* 0x000000012300780c */ /* 0x040fe400047c1670 */
[----:B------:R-:W-:-:S05]  /*182c0*/  ISETP.LT.OR P0, PT, R35, 0x9, !P0 ;  /* 0x000000092300780c */ /* 0x000fca0004701670 */
[----:B------:R0:W-:Y:S01]  /*182d0*/  @!P2 STG.E.U8 desc[UR20][R26.64+0x150], R9 ;  /* 0x000150091a00a986 */ /* 0x0001e2000c101114 */
[C---:B------:R-:W-:Y:S02]  /*182e0*/  ISETP.LT.OR P2, PT, R35.reuse, 0x1, !P4 ;  /* 0x000000012300780c */ /* 0x040fe40006741670 */
[----:B------:R-:W-:Y:S02]  /*182f0*/  ISETP.LT.OR P5, PT, R35, 0x9, !P4 ;  /* 0x000000092300780c */ /* 0x000fe400067a1670 */
[----:B------:R-:W-:Y:S02]  /*18300*/  F2FP.SATFINITE.E4M3.F32.PACK_AB_MERGE_C R7, RZ, R2, RZ ;  /* 0x00000002ff07723e */ /* 0x000fe400048070ff */
[----:B0-----:R-:W-:Y:S01]  /*18310*/  F2FP.SATFINITE.E4M3.F32.PACK_AB_MERGE_C R9, RZ, R0, RZ ;  /* 0x00000000ff09723e */ /* 0x001fe200048070ff */
[----:B------:R-:W-:Y:S02]  /*18320*/  FMUL R0, R221, UR22 ;  /* 0x00000016dd007c20 */ /* 0x000fe40008400000 */
[----:B------:R-:W3:Y:S03]  /*18330*/  LDL.LU R221, [R1+0x25c] ;  /* 0x00025c0001dd7983 */ /* 0x000ee60000300800 */
[----:B------:R-:W-:Y:S01]  /*18340*/  F2FP.SATFINITE.E4M3.F32.PACK_AB_MERGE_C R13, RZ, R0, RZ ;  /* 0x00000000ff0d723e */ /* 0x000fe200048070ff */
[----:B------:R0:W-:Y:S04]  /*18350*/  @!P6 STG.E.U8 desc[UR20][R24.64+0x158], R11 ;  /* 0x0001580b1800e986 */ /* 0x0001e8000c101114 */
[----:B------:R-:W-:Y:S04]  /*18360*/  @!P2 STG.E.U8 desc[UR20][R24.64+0x159], R5 ;  /* 0x000159051800a986 */ /* 0x000fe8000c101114 */
[----:B------:R1:W-:Y:S01]  /*18370*/  @!P0 STG.E.U8 desc[UR20][R26.64+0x158], R7 ;  /* 0x000158071a008986 */ /* 0x0003e2000c101114 */
[----:B------:R-:W-:-:S03]  /*18380*/  FMUL R2, R223, UR22 ;  /* 0x00000016df027c20 */ /* 0x000fc60008400000 */
[----:B------:R-:W3:Y:S01]  /*18390*/  LDL.LU R223, [R1+0x260] ;  /* 0x0002600001df7983 */ /* 0x000ee20000300800 */
[----:B------:R-:W-:Y:S01]  /*183a0*/  FMUL R0, R222, UR22 ;  /* 0x00000016de007c20 */ /* 0x000fe20008400000 */
[----:B0-----:R-:W-:Y:S02]  /*183b0*/  F2FP.SATFINITE.E4M3.F32.PACK_AB_MERGE_C R11, RZ, R3, RZ ;  /* 0x00000003ff0b723e */ /* 0x001fe400048070ff */
[----:B------:R0:W-:Y:S02]  /*183c0*/  @!P5 STG.E.U8 desc[UR20][R26.64+0x159], R9 ;  /* 0x000159091a00d986 */ /* 0x0001e4000c101114 */
[----:B-1----:R-:W-:Y:S01]  /*183d0*/  F2FP.SATFINITE.E4M3.F32.PACK_AB_MERGE_C R7, RZ, R0, RZ ;  /* 0x00000000ff07723e */ /* 0x002fe200048070ff */
[----:B------:R-:W-:Y:S01]  /*183e0*/  FMUL R3, R224, UR22 ;  /* 0x00000016e0037c20 */ /* 0x000fe20008400000 */
[----:B------:R-:W3:Y:S01]  /*183f0*/  LDL.LU R222, [R1+0x264] ;  /* 0x0002640001de7983 */ /* 0x000ee20000300800 */
[----:B------:R-:W-:-:S03]  /*18400*/  F2FP.SATFINITE.E4M3.F32.PACK_AB_MERGE_C R5, RZ, R2, RZ ;  /* 0x00000002ff05723e */ /* 0x000fc600048070ff */
[----:B------:R-:W3:Y:S01]  /*18410*/  LDL.LU R224, [R1+0x26c] ;  /* 0x00026c0001e07983 */ /* 0x000ee20000300800 */
[----:B----4-:R-:W-:-:S03]  /*18420*/  FMUL R0, R225, UR22 ;  /* 0x00000016e1007c20 */ /* 0x010fc60008400000 */
[----:B------:R-:W4:Y:S02]  /*18430*/  LDL.LU R225, [R1+0x268] ;  /* 0x0002680001e17983 */ /* 0x000f240000300800 */
[----:B0-----:R-:W-:Y:S01]  /*18440*/  F2FP.SATFINITE.E4M3.F32.PACK_AB_MERGE_C R9, RZ, R0, RZ ;  /* 0x00000000ff09723e */ /* 0x001fe200048070ff */
[----:B--2---:R-:W-:Y:S02]  /*18450*/  FMUL R0, R226, UR22 ;  /* 0x00000016e2007c20 */ /* 0x004fe40008400000 */
        /* <DEDUP_REMOVED lines=9> */
[----:B------:R-:W-:Y:S02]  /*184f0*/  ISETP.LT.OR P1, PT, R35, 0x9, !P1 ;  /* 0x000000092300780c */ /* 0x000fe40004f21670 */
[----:B------:R-:W-:-:S03]  /*18500*/  ISETP.GE.AND P0, PT, R36, 0x169, PT ;  /* 0x000001692400780c */ /* 0x000fc60003f06270 */
[----:B------:R-:W-:Y:S01]  /*18510*/  @!P2 STG.E.U8 desc[UR20][R24.64+0x161], R13 ;  /* 0x0001610d1800a986 */ /* 0x000fe2000c101114 */
[----:B------:R-:W-:-:S03]  /*18520*/  ISETP.LT.OR P2, PT, R35, 0x1, !P4 ;  /* 0x000000012300780c */ /* 0x000fc60006741670 */
[----:B------:R-:W-:Y:S01]  /*18530*/  @!P6 STG.E.U8 desc[UR20][R24.64+0x160], R11 ;  /* 0x0001600b1800e986 */ /* 0x000fe2000c101114 */
[C---:B------:R-:W-:Y:S02]  /*18540*/  ISETP.LT.OR P6, PT, R35.reuse, 0x1, !P0 ;  /* 0x000000012300780c */ /* 0x040fe400047c1670 */
[----:B------:R-:W-:Y:S01]  /*18550*/  F2FP.SATFINITE.E4M3.F32.PACK_AB_MERGE_C R3, RZ, R3, RZ ;  /* 0x00000003ff03723e */ /* 0x000fe200048070ff */
[----:B------:R0:W-:Y:S01]  /*18560*/  @!P1 STG.E.U8 desc[UR20][R26.64+0x160], R5 ;  /* 0x000160051a009986 */ /* 0x0001e2000c101114 */
[C---:B------:R-:W-:Y:S02]  /*18570*/  ISETP.LT.OR P0, PT, R35.reuse, 0x9, !P0 ;  /* 0x000000092300780c */ /* 0x040fe40004701670 */
[----:B------:R-:W-:Y:S01]  /*18580*/  ISETP.LT.OR P1, PT, R35, 0x9, !P4 ;  /* 0x000000092300780c */ /* 0x000fe20006721670 */
[----:B------:R1:W-:Y:S01]  /*18590*/  @!P5 STG.E.U8 desc[UR20][R26.64+0x161], R7 ;  /* 0x000161071a00d986 */ /* 0x0003e2000c101114 */
[----:B------:R-:W-:-:S03]  /*185a0*/  ISETP.GE.AND P4, PT, R36, 0x172, PT ;  /* 0x000001722400780c */ /* 0x000fc60003f86270 */
[----:B------:R1:W-:Y:S01]  /*185b0*/  @!P2 STG.E.U8 desc[UR20][R24.64+0x169], R9 ;  /* 0x000169091800a986 */ /* 0x0003e2000c101114 */
[----:B------:R-:W-:-:S03]  /*185c0*/  ISETP.GE.AND P2, PT, R36, 0x171, PT ;  /* 0x000001712400780c */ /* 0x000fc60003f46270 */
[----:B------:R1:W-:Y:S01]  /*185d0*/  @!P6 STG.E.U8 desc[UR20][R24.64+0x168], R3 ;  /* 0x000168031800e986 */ /* 0x0003e2000c101114 */
[C---:B------:R-:W-:Y:S02]  /*185e0*/  ISETP.LT.OR P5, PT, R35.reuse, 0x1, !P2 ;  /* 0x000000012300780c */ /* 0x040fe400057a1670 */
[----:B------:R-:W-:Y:S02]  /*185f0*/  ISETP.LT.OR P6, PT, R35, 0x1, !P4 ;  /* 0x000000012300780c */ /* 0x000fe400067c1670 */
[----:B0-----:R-:W-:Y:S01]  /*18600*/  F2FP.SATFINITE.E4M3.F32.PACK_AB_MERGE_C R5, RZ, R0, RZ ;  /* 0x00000000ff05723e */ /* 0x001fe200048070ff */
[----:B------:R-:W-:Y:S01]  /*18610*/  FMUL R0, R220, UR22 ;  /* 0x00000016dc007c20 */ /* 0x000fe20008400000 */
[----:B-1----:R-:W-:Y:S01]  /*18620*/  F2FP.SATFINITE.E4M3.F32.PACK_AB_MERGE_C R7, RZ, R2, RZ ;  /* 0x00000002ff07723e */ /* 0x002fe200048070ff */
[----:B------:R-:W-:Y:S02]  /*18630*/  FMUL R2, R221, UR22 ;  /* 0x00000016dd027c20 */ /* 0x000fe40008400000 */
[----:B------:R-:W-:Y:S01]  /*18640*/  @!P0 STG.E.U8 desc[UR20][R26.64+0x168], R5 ;  /* 0x000168051a008986 */ /* 0x000fe2000c101114 */
[----:B------:R-:W-:-:S02]  /*18650*/  F2FP.SATFINITE.E4M3.F32.PACK_AB_MERGE_C R9, RZ, R0, RZ ;  /* 0x00000000ff09723e */ /* 0x000fc400048070ff */
[----:B------:R-:W-:Y:S01]  /*18660*/  F2FP.SATFINITE.E4M3.F32.PACK_AB_MERGE_C R11, RZ, R2, RZ ;  /* 0x00000002ff0b723e */ /* 0x000fe200048070ff */
[----:B------:R0:W-:Y:S01]  /*18670*/  @!P1 STG.E.U8 desc[UR20][R26.64+0x169], R7 ;  /* 0x000169071a009986 */ /* 0x0001e2000c101114 */
[----:B------:R-:W-:Y:S01]  /*18680*/  ISETP.LT.OR P0, PT, R35, 0x9, !P2 ;  /* 0x000000092300780c */ /* 0x000fe20005701670 */
[----:B------:R-:W-:Y:S01]  /*18690*/  FMUL R0, R223, UR22 ;  /* 0x00000016df007c20 */ /* 0x000fe20008400000 */
[C---:B------:R-:W-:Y:S02]  /*186a0*/  ISETP.GE.AND P1, PT, R36.reuse, 0x17a, PT ;  /* 0x0000017a2400780c */ /* 0x040fe40003f26270 */
[----:B------:R-:W-:Y:S01]  /*186b0*/  ISETP.GE.AND P2, PT, R36, 0x179, PT ;  /* 0x000001792400780c */ /* 0x000fe20003f46270 */
[----:B------:R1:W-:Y:S01]  /*186c0*/  @!P5 STG.E.U8 desc[UR20][R24.64+0x170], R9 ;  /* 0x000170091800d986 */ /* 0x0003e2000c101114 */
[C---:B------:R-:W-:Y:S02]  /*186d0*/  ISETP.LT.OR P4, PT, R35.reuse, 0x9, !P4 ;  /* 0x000000092300780c */ /* 0x040fe40006781670 */
[C---:B------:R-:W-:Y:S01]  /*186e0*/  ISETP.LT.OR P5, PT, R35.reuse, 0x1, !P2 ;  /* 0x000000012300780c */ /* 0x040fe200057a1670 */
[----:B------:R3:W-:Y:S01]  /*186f0*/  @!P6 STG.E.U8 desc[UR20][R24.64+0x171], R11 ;  /* 0x0001710b1800e986 */ /* 0x0007e2000c101114 */
[----:B------:R-:W-:-:S02]  /*18700*/  ISETP.LT.OR P6, PT, R35, 0x1, !P1 ;  /* 0x000000012300780c */ /* 0x000fc40004fc1670 */
[----:B------:R-:W-:Y:S01]  /*18710*/  F2FP.SATFINITE.E4M3.F32.PACK_AB_MERGE_C R13, RZ, R0, RZ ;  /* 0x00000000ff0d723e */ /* 0x000fe200048070ff */
[----:B------:R-:W-:Y:S01]  /*18720*/  FMUL R0, R222, UR22 ;  /* 0x00000016de007c20 */ /* 0x000fe20008400000 */
[C---:B------:R-:W-:Y:S02]  /*18730*/  ISETP.LT.OR P2, PT, R35.reuse, 0x9, !P2 ;  /* 0x000000092300780c */ /* 0x040fe40005741670 */
[----:B------:R-:W-:Y:S01]  /*18740*/  ISETP.LT.OR P1, PT, R35, 0x9, !P1 ;  /* 0x000000092300780c */ /* 0x000fe20004f21670 */
[----:B------:R-:W-:Y:S01]  /*18750*/  FMUL R3, R224, UR22 ;  /* 0x00000016e0037c20 */ /* 0x000fe20008400000 */
[----:B0-----:R-:W-:-:S04]  /*18760*/  F2FP.SATFINITE.E4M3.F32.PACK_AB_MERGE_C R7, RZ, R0, RZ ;  /* 0x00000000ff07723e */ /* 0x001fc800048070ff */
[----:B-1----:R-:W-:Y:S01]  /*18770*/  F2FP.SATFINITE.E4M3.F32.PACK_AB_MERGE_C R9, RZ, R3, RZ ;  /* 0x00000003ff09723e */ /* 0x002fe200048070ff */
[----:B------:R0:W-:Y:S04]  /*18780*/  @!P0 STG.E.U8 desc[UR20][R26.64+0x170], R13 ;  /* 0x0001700d1a008986 */ /* 0x0001e8000c101114 */
[----:B------:R0:W-:Y:S04]  /*18790*/  @!P4 STG.E.U8 desc[UR20][R26.64+0x171], R7 ;  /* 0x000171071a00c986 */ /* 0x0001e8000c101114 */
[----:B------:R0:W-:Y:S01]  /*187a0*/  @!P6 STG.E.U8 desc[UR20][R24.64+0x179], R9 ;  /* 0x000179091800e986 */ /* 0x0001e2000c101114 */
[----:B----4-:R-:W-:-:S05]  /*187b0*/  FMUL R2, R225, UR22 ;  /* 0x00000016e1027c20 */ /* 0x010fca0008400000 */
[----:B------:R-:W-:-:S05]  /*187c0*/  F2FP.SATFINITE.E4M3.F32.PACK_AB_MERGE_C R3, RZ, R2, RZ ;  /* 0x00000002ff03723e */ /* 0x000fca00048070ff */
[----:B------:R0:W-:Y:S01]  /*187d0*/  @!P5 STG.E.U8 desc[UR20][R24.64+0x178], R3 ;  /* 0x000178031800d986 */ /* 0x0001e2000c101114 */
[----:B--2---:R-:W-:Y:S01]  /*187e0*/  FMUL R4, R226, UR22 ;  /* 0x00000016e2047c20 */ /* 0x004fe20008400000 */
[----:B---3--:R-:W-:-:S04]  /*187f0*/  FMUL R5, R227, UR22 ;  /* 0x00000016e3057c20 */ /* 0x008fc80008400000 */
[----:B------:R-:W-:Y:S02]  /*18800*/  F2FP.SATFINITE.E4M3.F32.PACK_AB_MERGE_C R11, RZ, R4, RZ ;  /* 0x00000004ff0b723e */ /* 0x000fe400048070ff */
[----:B------:R-:W-:-:S03]  /*18810*/  F2FP.SATFINITE.E4M3.F32.PACK_AB_MERGE_C R5, RZ, R5, RZ ;  /* 0x00000005ff05723e */ /* 0x000fc600048070ff */
[----:B------:R0:W-:Y:S04]  /*18820*/  @!P2 STG.E.U8 desc[UR20][R26.64+0x178], R11 ;  /* 0x0001780b1a00a986 */ /* 0x0001e8000c101114 */
[----:B------:R0:W-:Y:S02]  /*18830*/  @!P1 STG.E.U8 desc[UR20][R26.64+0x179], R5 ;  /* 0x000179051a009986 */ /* 0x0001e4000c101114 */
.L_x_424:
[----:B------:R-:W-:Y:S05]  /*18840*/  BSYNC B0 ;  /* 0x0000000000007941 */ /* 0x000fea0003800000 */
.L_x_38:
[----:B0-----:R-:W2:Y:S04]  /*18850*/  LDL.LU R3, [R1+0x280] ;  /* 0x0002800001037983 */ /* 0x001ea80000300800 */
[----:B-----5:R-:W2:Y:S01]  /*18860*/  LDL.LU R2, [R1+0x284] ;  /* 0x0002840001027983 */ /* 0x020ea20000300800 */
[----:B------:R-:W-:Y:S01]  /*18870*/  ULDC UR6, c[0x0][0xc] ;  /* 0x0000030000067ab9 */ /* 0x000fe20000000800 */
[----:B------:R-:W-:Y:S01]  /*18880*/  ULDC UR7, c[0x0][0x10] ;  /* 0x0000040000077ab9 */ /* 0x000fe20000000800 */
[----:B------:R-:W2:Y:S01]  /*18890*/  LDC R5, c[0x0][0x14] ;  /* 0x00000500ff057b82 */ /* 0x000ea20000000800 */
[----:B------:R-:W-:Y:S01]  /*188a0*/  UIMAD.WIDE.U32 UR6, UR6, UR7, URZ ;  /* 0x00000007060672a5 */ /* 0x000fe2000f8e003f */
[----:B------:R-:W-:Y:S01]  /*188b0*/  PRMT R0, RZ, 0x7610, R0 ;  /* 0x00007610ff007816 */ /* 0x000fe20000000000 */
[----:B------:R-:W-:-:S04]  /*188c0*/  UMOV UR10, 0xffffffff ;  /* 0xffffffff000a7882 */ /* 0x000fc80000000000 */
[----:B--2---:R-:W-:-:S04]  /*188d0*/  IMAD.WIDE.U32 R2, R5, UR6, R2 ;  /* 0x0000000605027c25 */ /* 0x004fc8000f8e0002 */
[----:B------:R-:W-:Y:S01]  /*188e0*/  IMAD R5, R5, UR7, RZ ;  /* 0x0000000705057c24 */ /* 0x000fe2000f8e02ff */
[----:B------:R-:W-:Y:S01]  /*188f0*/  ULDC.64 UR6, c[0x0][0x650] ;  /* 0x0001940000067ab9 */ /* 0x000fe20000000a00 */
[----:B------:R-:W-:Y:S01]  /*18900*/  IMAD.MOV.U32 R11, RZ, RZ, R2 ;  /* 0x000000ffff0b7224 */ /* 0x000fe200078e0002 */
[----:B------:R-:W-:Y:S01]  /*18910*/  ISETP.GE.U32.AND P0, PT, R2, UR6, PT ;  /* 0x0000000602007c0c */ /* 0x000fe2000bf06070 */
[----:B------:R-:W-:Y:S02]  /*18920*/  IMAD.IADD R13, R3, 0x1, R5 ;  /* 0x00000001030d7824 */ /* 0x000fe400078e0205 */
[----:B------:R-:W-:-:S03]  /*18930*/  IMAD.MOV.U32 R2, RZ, RZ, -0x1 ;  /* 0xffffffffff027424 */ /* 0x000fc600078e00ff */
[----:B------:R0:W-:Y:S01]  /*18940*/  STL [R1+0x280], R13 ;  /* 0x0002800d01007387 */ /* 0x0001e20000100800 */
[----:B------:R-:W-:-:S03]  /*18950*/  ISETP.GE.U32.AND.EX P0, PT, R13, UR7, PT, P0 ;  /* 0x000000070d007c0c */ /* 0x000fc6000bf06100 */
[----:B------:R0:W-:Y:S04]  /*18960*/  STL [R1+0x284], R11 ;  /* 0x0002840b01007387 */ /* 0x0001e80000100800 */
[----:B------:R0:W-:Y:S06]  /*18970*/  STL [R1+0x288], R2 ;  /* 0x0002880201007387 */ /* 0x0001ec0000100800 */
[----:B------:R-:W-:Y:S05]  /*18980*/  @P0 BRA `(.L_x_425) ;  /* 0x0000000400740947 */ /* 0x000fea0003800000 */
[----:B------:R-:W2:Y:S01]  /*18990*/  S2R R8, SR_CTAID.X ;  /* 0x0000000000087919 */ /* 0x000ea20000002500 */
[----:B------:R-:W-:Y:S01]  /*189a0*/  ULDC.64 UR16, c[0x0][0x628] ;  /* 0x00018a0000107ab9 */ /* 0x000fe20000000a00 */
[----:B------:R-:W0:Y:S01]  /*189b0*/  LDC R9, c[0x0][0x144] ;  /* 0x00005100ff097b82 */ /* 0x000e220000000800 */
[----:B------:R-:W-:Y:S01]  /*189c0*/  ULDC UR6, c[0x0][0x150] ;  /* 0x0000540000067ab9 */ /* 0x000fe20000000800 */
[----:B------:R-:W0:Y:S01]  /*189d0*/  S2R R12, SR_CTAID.Y ;  /* 0x00000000000c7919 */ /* 0x000e220000002600 */
[----:B------:R-:W-:Y:S01]  /*189e0*/  ISETP.NE.U32.AND P0, PT, RZ, UR16, PT ;  /* 0x00000010ff007c0c */ /* 0x000fe2000bf05070 */
[----:B------:R-:W-:Y:S01]  /*189f0*/  ULDC UR18, c[0x0][0x630] ;  /* 0x00018c0000127ab9 */ /* 0x000fe20000000800 */
[----:B------:R-:W-:Y:S02]  /*18a00*/  R2UR UR14, R11 ;  /* 0x000000000b0e72ca */ /* 0x000fe400000e0000 */
[----:B------:R-:W-:Y:S01]  /*18a10*/  ISETP.NE.AND.EX P0, PT, RZ, UR17, PT, P0 ;  /* 0x00000011ff007c0c */ /* 0x000fe2000bf05300 */
[----:B------:R-:W0:Y:S01]  /*18a20*/  LDC.64 R6, c[0x0][0x620] ;  /* 0x00018800ff067b82 */ /* 0x000e220000000a00 */
[----:B------:R-:W-:-:S02]  /*18a30*/  R2UR UR15, R13 ;  /* 0x000000000d0f72ca */ /* 0x000fc400000e0000 */
[----:B--2---:R-:W-:-:S05]  /*18a40*/  I2FP.F32.U32 R0, R8 ;  /* 0x0000000800007245 */ /* 0x004fca0000201000 */
[----:B------:R-:W-:-:S06]  /*18a50*/  FMUL R0, R0, UR6 ;  /* 0x0000000600007c20 */ /* 0x000fcc0008400000 */
[----:B------:R-:W2:Y:S01]  /*18a60*/  F2I.U32.TRUNC.NTZ R0, R0 ;  /* 0x0000000000007305 */ /* 0x000ea2000020f000 */
        /* <DEDUP_REMOVED lines=13> */
.L_x_426:
[----:B------:R-:W-:Y:S01]  /*18b40*/  USHF.R.U64 UR10, UR14, UR18, UR15 ;  /* 0x000000120e0a7299 */ /* 0x000fe2000800120f */
[----:B------:R-:W5:Y:S01]  /*18b50*/  LDC.64 R20, c[0x0][0x640] ;  /* 0x00019000ff147b82 */ /* 0x000f620000000a00 */
[----:B------:R-:W-:Y:S01]  /*18b60*/  USHF.R.U32.HI UR6, URZ, UR18, UR15 ;  /* 0x000000123f067299 */ /* 0x000fe2000801160f */
[----:B--2---:R-:W-:Y:S02]  /*18b70*/  IMAD.MOV R10, RZ, RZ, -R0 ;  /* 0x000000ffff0a7224 */ /* 0x004fe400078e0a00 */
[----:B0-----:R-:W-:Y:S01]  /*18b80*/  IMAD.MOV.U32 R2, RZ, RZ, R11 ;  /* 0x000000ffff027224 */ /* 0x001fe200078e000b */
[----:B------:R-:W-:Y:S01]  /*18b90*/  IADD3 R5, P0, RZ, -UR10, RZ ;  /* 0x8000000aff057c10 */ /* 0x000fe2000ff1e0ff */
[----:B------:R-:W-:Y:S02]  /*18ba0*/  IMAD R17, R9, R10, R8 ;  /* 0x0000000a09117224 */ /* 0x000fe400078e0208 */
[----:B------:R-:W0:Y:S02]  /*18bb0*/  LDC R4, c[0x0][0x618] ;  /* 0x00018600ff047b82 */ /* 0x000e240000000800 */
[----:B------:R-:W-:Y:S01]  /*18bc0*/  IMAD.X R3, RZ, RZ, ~UR6, P0 ;  /* 0x80000006ff037e24 */ /* 0x000fe200080e06ff */
[----:B------:R-:W-:-:S03]  /*18bd0*/  ULDC UR6, c[0x0][0x154] ;  /* 0x0000550000067ab9 */ /* 0x000fc60000000800 */
[-C--:B------:R-:W-:Y:S02]  /*18be0*/  IMAD R0, R3, R6.reuse, RZ ;  /* 0x0000000603007224 */ /* 0x080fe400078e02ff */
[----:B------:R-:W2:Y:S01]  /*18bf0*/  LDC R14, c[0x0][0x608] ;  /* 0x00018200ff0e7b82 */ /* 0x000ea20000000800 */
[----:B------:R-:W-:Y:S02]  /*18c00*/  IMAD.MOV.U32 R3, RZ, RZ, R13 ;  /* 0x000000ffff037224 */ /* 0x000fe400078e000d */
[----:B------:R-:W-:-:S05]  /*18c10*/  IMAD.WIDE.U32 R2, R5, R6, R2 ;  /* 0x0000000605027225 */ /* 0x000fca00078e0002 */
[----:B------:R-:W1:Y:S01]  /*18c20*/  LDC R18, c[0x0][0x658] ;  /* 0x00019600ff127b82 */ /* 0x000e620000000800 */
[----:B------:R-:W-:Y:S01]  /*18c30*/  IMAD R5, R5, R7, R0 ;  /* 0x0000000705057224 */ /* 0x000fe200078e0200 */
[----:B------:R-:W-:Y:S01]  /*18c40*/  I2FP.F32.U32 R0, R12 ;  /* 0x0000000c00007245 */ /* 0x000fe20000201000 */
[----:B------:R-:W-:Y:S01]  /*18c50*/  IMAD.MOV.U32 R7, RZ, RZ, 0x1 ;  /* 0x00000001ff077424 */ /* 0x000fe200078e00ff */
[----:B-----5:R-:W-:Y:S01]  /*18c60*/  ISETP.NE.U32.AND P0, PT, R20, RZ, PT ;  /* 0x000000ff1400720c */ /* 0x020fe20003f05070 */
[----:B------:R-:W-:Y:S02]  /*18c70*/  IMAD.IADD R3, R3, 0x1, R5 ;  /* 0x0000000103037824 */ /* 0x000fe400078e0205 */
[----:B------:R-:W-:Y:S01]  /*18c80*/  FMUL R0, R0, UR6 ;  /* 0x0000000600007c20 */ /* 0x000fe20008400000 */
[----:B------:R-:W3:Y:S01]  /*18c90*/  LDC R15, c[0x0][0x148] ;  /* 0x00005200ff0f7b82 */ /* 0x000ee20000000800 */
[----:B------:R-:W-:Y:S01]  /*18ca0*/  ISETP.NE.AND.EX P0, PT, R21, RZ, PT, P0 ;  /* 0x000000ff1500720c */ /* 0x000fe20003f05300 */
[----:B------:R-:W-:Y:S01]  /*18cb0*/  IMAD.MOV.U32 R5, RZ, RZ, -0x1 ;  /* 0xffffffffff057424 */ /* 0x000fe200078e00ff */
[-CC-:B0-----:R-:W-:Y:S01]  /*18cc0*/  SHF.R.U64 R10, R2, R4.reuse, R3.reuse ;  /* 0x00000004020a7219 */ /* 0x181fe20000001203 */
[----:B------:R0:W0:Y:S01]  /*18cd0*/  F2I.U32.TRUNC.NTZ R13, R0 ;  /* 0x00000000000d7305 */ /* 0x000022000020f000 */
[----:B------:R-:W-:-:S03]  /*18ce0*/  SHF.R.U32.HI R3, RZ, R4, R3 ;  /* 0x00000004ff037219 */ /* 0x000fc60000011603 */
[----:B------:R-:W0:Y:S01]  /*18cf0*/  LDC R16, c[0x0][0x600] ;  /* 0x00018000ff107b82 */ /* 0x000e220000000800 */
[-CC-:B--2---:R-:W-:Y:S02]  /*18d00*/  SHF.R.U64 R8, R10, R14.reuse, R3.reuse ;  /* 0x0000000e0a087219 */ /* 0x184fe40000001203 */
[----:B------:R-:W-:-:S05]  /*18d10*/  SHF.R.U32.HI R3, RZ, R14, R3 ;  /* 0x0000000eff037219 */ /* 0x000fca0000011603 */
[----:B------:R-:W2:Y:S01]  /*18d20*/  LDC R22, c[0x0][0x648] ;  /* 0x00019200ff167b82 */ /* 0x000ea20000000800 */
[-CC-:B-1----:R-:W-:Y:S02]  /*18d30*/  SHF.R.U64 R11, R8, R18.reuse, R3.reuse ;  /* 0x00000012080b7219 */ /* 0x182fe40000001203 */
[-C--:B------:R-:W-:Y:S02]  /*18d40*/  SHF.L.U32 R5, R5, R18.reuse, RZ ;  /* 0x0000001205057219 */ /* 0x080fe400000006ff */
[-C--:B------:R-:W-:Y:S01]  /*18d50*/  SHF.R.U32.HI R3, RZ, R18.reuse, R3 ;  /* 0x00000012ff037219 */ /* 0x080fe20000011603 */
[----:B------:R-:W-:Y:S01]  /*18d60*/  IMAD.MOV.U32 R2, RZ, RZ, R11 ;  /* 0x000000ffff027224 */ /* 0x000fe200078e000b */
[----:B------:R-:W-:Y:S01]  /*18d70*/  SHF.L.U32 R34, R7, R18, RZ ;  /* 0x0000001207227219 */ /* 0x000fe200000006ff */
[----:B------:R-:W1:Y:S01]  /*18d80*/  LDC R23, c[0x0][0x638] ;  /* 0x00018e00ff177b82 */ /* 0x000e620000000800 */
[----:B------:R-:W-:-:S07]  /*18d90*/  LOP3.LUT R19, RZ, R5, RZ, 0x33, !PT ;  /* 0x00000005ff137212 */ /* 0x000fce00078e33ff */
[----:B------:R-:W0:Y:S01]  /*18da0*/  LDC R24, c[0x0][0x610] ;  /* 0x00018400ff187b82 */ /* 0x000e220000000800 */
[----:B------:R-:W-:Y:S05]  /*18db0*/  @!P0 BRA `(.L_x_427) ;  /* 0x0000000000288947 */ /* 0x000fea0003800000 */
[----:B0-----:R-:W0:Y:S02]  /*18dc0*/  LDC R0, c[0x0][0x64c] ;  /* 0x00019300ff007b82 */ /* 0x001e240000000800 */
[----:B0-----:R-:W-:-:S05]  /*18dd0*/  IADD3 R7, P0, R11, R0, RZ ;  /* 0x000000000b077210 */ /* 0x001fca0007f1e0ff */
        /* <DEDUP_REMOVED lines=8> */
.L_x_427:
[----:B0-2---:R-:W-:Y:S01]  /*18e60*/  SHF.R.U64 R0, R2, R22, R3 ;  /* 0x0000001602007219 */ /* 0x005fe20000001203 */
[----:B------:R-:W-:Y:S01]  /*18e70*/  VIADD R5, R16, 0xffffffff ;  /* 0xffffffff10057836 */ /* 0x000fe20000000000 */
[----:B------:R-:W-:Y:S01]  /*18e80*/  LOP3.LUT R3, R8, R19, RZ, 0xc0, !PT ;  /* 0x0000001308037212 */ /* 0x000fe200078ec0ff */
[----:B------:R-:W-:Y:S02]  /*18e90*/  IMAD.MOV R13, RZ, RZ, -R13 ;  /* 0x000000ffff0d7224 */ /* 0x000fe400078e0a0d */
[----:B------:R-:W-:Y:S02]  /*18ea0*/  IMAD.MOV R2, RZ, RZ, -R0 ;  /* 0x000000ffff027224 */ /* 0x000fe400078e0a00 */
[----:B------:R-:W-:Y:S01]  /*18eb0*/  IMAD R34, R34, R0, R3 ;  /* 0x0000000022227224 */ /* 0x000fe200078e0203 */
[----:B------:R-:W-:Y:S01]  /*18ec0*/  LOP3.LUT R3, R10, R5, RZ, 0xc0, !PT ;  /* 0x000000050a037212 */ /* 0x000fe200078ec0ff */
[----:B---3--:R-:W-:Y:S02]  /*18ed0*/  @P3 IMAD R17, R15, R13, R12 ;  /* 0x0000000d0f113224 */ /* 0x008fe400078e020c */
[----:B-1----:R-:W-:-:S02]  /*18ee0*/  IMAD R0, R2, R23, R11 ;  /* 0x0000001702007224 */ /* 0x002fc400078e020b */
[----:B------:R-:W-:Y:S02]  /*18ef0*/  IMAD.MOV.U32 R2, RZ, RZ, 0x1 ;  /* 0x00000001ff027424 */ /* 0x000fe400078e00ff */
[----:B------:R-:W-:Y:S02]  /*18f00*/  IMAD R34, R34, R24, R17 ;  /* 0x0000001822227224 */ /* 0x000fe400078e0211 */
[----:B------:R-:W-:Y:S01]  /*18f10*/  IMAD R3, R0, R16, R3 ;  /* 0x0000001000037224 */ /* 0x000fe200078e0203 */
[----:B------:R-:W-:-:S04]  /*18f20*/  PRMT R0, R2, 0x7610, R0 ;  /* 0x0000761002007816 */ /* 0x000fc80000000000 */
[----:B------:R-:W-:Y:S02]  /*18f30*/  SEL R2, R3, R34, !P3 ;  /* 0x0000002203027207 */ /* 0x000fe40005800000 */
[----:B------:R-:W-:-:S03]  /*18f40*/  SEL R34, R34, R3, !P3 ;  /* 0x0000000322227207 */ /* 0x000fc60005800000 */
[----:B------:R2:W-:Y:S04]  /*18f50*/  STL [R1+0x288], R2 ;  /* 0x0002880201007387 */ /* 0x0005e80000100800 */
.L_x_425:
[----:B------:R0:W-:Y:S01]  /*18f60*/  STL [R1+0x28c], R34 ;  /* 0x00028c2201007387 */ /* 0x0001e20000100800 */
[----:B------:R-:W-:-:S13]  /*18f70*/  LOP3.LUT P0, RZ, R0, 0xff, RZ, 0xc0, !PT ;  /* 0x000000ff00ff7812 */ /* 0x000fda000780c0ff */
[----:B0-----:R-:W-:Y:S05]  /*18f80*/  @P0 BRA `(.L_x_428) ;  /* 0xfffffe8400380947 */ /* 0x001fea000383ffff */
[----:B------:R-:W-:Y:S05]  /*18f90*/  EXIT ;  /* 0x000000000000794d */ /* 0x000fea0003800000 */
.L_x_8:
[----:B------:R-:W2:Y:S01]  /*18fa0*/  LDL R20, [R1+0x284] ;  /* 0x0002840001147983 */ /* 0x000ea20000100800 */
[----:B------:R-:W-:-:S03]  /*18fb0*/  ULDC.64 UR4, c[0x0][0x650] ;  /* 0x0001940000047ab9 */ /* 0x000fc60000000a00 */
[----:B------:R-:W3:Y:S01]  /*18fc0*/  LDL R5, [R1+0x280] ;  /* 0x0002800001057983 */ /* 0x000ee20000100800 */
[----:B------:R-:W-:Y:S01]  /*18fd0*/  PRMT R0, RZ, 0x7610, R0 ;  /* 0x00007610ff007816 */ /* 0x000fe20000000000 */
[----:B------:R-:W-:Y:S02]  /*18fe0*/  IMAD.MOV.U32 R4, RZ, RZ, -0x1 ;  /* 0xffffffffff047424 */ /* 0x000fe400078e00ff */
[----:B------:R-:W-:Y:S02]  /*18ff0*/  IMAD.MOV.U32 R12, RZ, RZ, -0x1 ;  /* 0xffffffffff0c7424 */ /* 0x000fe400078e00ff */
[----:B------:R-:W-:Y:S01]  /*19000*/  IMAD.MOV.U32 R6, RZ, RZ, -0x1 ;  /* 0xffffffffff067424 */ /* 0x000fe200078e00ff */
[----:B--2---:R-:W-:-:S04]  /*19010*/  ISETP.GE.U32.AND P0, PT, R20, UR4, PT ;  /* 0x0000000414007c0c */ /* 0x004fc8000bf06070 */
[----:B---3--:R-:W-:-:S13]  /*19020*/  ISETP.GE.U32.AND.EX P0, PT, R5, UR5, PT, P0 ;  /* 0x0000000505007c0c */ /* 0x008fda000bf06100 */
[----:B------:R-:W-:Y:S05]  /*19030*/  @P0 BRA `(.L_x_429) ;  /* 0x0000000400340947 */ /* 0x000fea0003800000 */
[----:B0-----:R-:W0:Y:S01]  /*19040*/  LDC.64 R16, c[0x0][0x628] ;  /* 0x00018a00ff107b82 */ /* 0x001e220000000a00 */
[----:B------:R-:W-:Y:S02]  /*19050*/  IMAD.MOV.U32 R12, RZ, RZ, R5 ;  /* 0x000000ffff0c7224 */ /* 0x000fe400078e0005 */
[----:B------:R-:W-:Y:S02]  /*19060*/  IMAD.MOV.U32 R8, RZ, RZ, R20 ;  /* 0x000000ffff087224 */ /* 0x000fe400078e0014 */
[----:B------:R-:W-:-:S03]  /*19070*/  IMAD.MOV.U32 R9, RZ, RZ, R12 ;  /* 0x000000ffff097224 */ /* 0x000fc600078e000c */
[----:B------:R-:W1:Y:S08]  /*19080*/  LDC R10, c[0x0][0x630] ;  /* 0x00018c00ff0a7b82 */ /* 0x000e700000000800 */
[----:B------:R-:W2:Y:S01]  /*19090*/  LDC.64 R18, c[0x0][0x620] ;  /* 0x00018800ff127b82 */ /* 0x000ea20000000a00 */
[----:B0-----:R-:W-:-:S04]  /*190a0*/  ISETP.NE.U32.AND P0, PT, R16, RZ, PT ;  /* 0x000000ff1000720c */ /* 0x001fc80003f05070 */
[----:B------:R-:W-:-:S13]  /*190b0*/  ISETP.NE.AND.EX P0, PT, R17, RZ, PT, P0 ;  /* 0x000000ff1100720c */ /* 0x000fda0003f05300 */
[----:B-12---:R-:W-:Y:S05]  /*190c0*/  @!P0 BRA `(.L_x_430) ;  /* 0x0000000000288947 */ /* 0x006fea0003800000 */
[----:B------:R-:W0:Y:S02]  /*190d0*/  LDC R0, c[0x0][0x634] ;  /* 0x00018d00ff007b82 */ /* 0x000e240000000800 */
        /* <DEDUP_REMOVED lines=9> */
.L_x_430:
[----:B------:R-:W0:Y:S01]  /*19170*/  LDC.64 R22, c[0x0][0x640] ;  /* 0x00019000ff167b82 */ /* 0x000e220000000a00 */
[-CC-:B------:R-:W-:Y:S01]  /*19180*/  SHF.R.U64 R16, R8, R10.reuse, R9.reuse ;  /* 0x0000000a08107219 */ /* 0x180fe20000001209 */
[----:B------:R-:W-:Y:S01]  /*19190*/  IMAD.MOV.U32 R4, RZ, RZ, R20 ;  /* 0x000000ffff047224 */ /* 0x000fe200078e0014 */
[----:B------:R-:W-:Y:S02]  /*191a0*/  SHF.R.U32.HI R0, RZ, R10, R9 ;  /* 0x0000000aff007219 */ /* 0x000fe40000011609 */
[----:B------:R-:W-:-:S03]  /*191b0*/  IADD3 R7, P0, RZ, -R16, RZ ;  /* 0x80000010ff077210 */ /* 0x000fc60007f1e0ff */
[----:B------:R-:W1:Y:S02]  /*191c0*/  LDC R6, c[0x0][0x618] ;  /* 0x00018600ff067b82 */ /* 0x000e640000000800 */
[----:B------:R-:W-:-:S04]  /*191d0*/  IMAD.X R5, RZ, RZ, ~R0, P0 ;  /* 0x000000ffff057224 */ /* 0x000fc800000e0e00 */
[-C--:B------:R-:W-:Y:S02]  /*191e0*/  IMAD R0, R5, R18.reuse, RZ ;  /* 0x0000001205007224 */ /* 0x080fe400078e02ff */
[----:B------:R-:W2:Y:S01]  /*191f0*/  LDC R8, c[0x0][0x608] ;  /* 0x00018200ff087b82 */ /* 0x000ea20000000800 */
[----:B------:R-:W-:Y:S02]  /*19200*/  IMAD.MOV.U32 R5, RZ, RZ, R12 ;  /* 0x000000ffff057224 */ /* 0x000fe400078e000c */
[----:B------:R-:W-:-:S05]  /*19210*/  IMAD.WIDE.U32 R4, R7, R18, R4 ;  /* 0x0000001207047225 */ /* 0x000fca00078e0004 */
[----:B------:R-:W3:Y:S01]  /*19220*/  LDC R21, c[0x0][0x658] ;  /* 0x00019600ff157b82 */ /* 0x000ee20000000800 */
[----:B------:R-:W-:Y:S01]  /*19230*/  IMAD R7, R7, R19, R0 ;  /* 0x0000001307077224 */ /* 0x000fe200078e0200 */
[----:B0-----:R-:W-:-:S03]  /*19240*/  ISETP.NE.U32.AND P0, PT, R22, RZ, PT ;  /* 0x000000ff1600720c */ /* 0x001fc60003f05070 */
[----:B------:R-:W-:Y:S01]  /*19250*/  IMAD.IADD R5, R5, 0x1, R7 ;  /* 0x0000000105057824 */ /* 0x000fe200078e0207 */
[----:B------:R-:W-:Y:S02]  /*19260*/  ISETP.NE.AND.EX P0, PT, R23, RZ, PT, P0 ;  /* 0x000000ff1700720c */ /* 0x000fe40003f05300 */
[----:B------:R-:W0:Y:S02]  /*19270*/  LDC R18, c[0x0][0x600] ;  /* 0x00018000ff127b82 */ /* 0x000e240000000800 */
[-CC-:B-1----:R-:W-:Y:S01]  /*19280*/  SHF.R.U64 R10, R4, R6.reuse, R5.reuse ;  /* 0x00000006040a7219 */ /* 0x182fe20000001205 */
[----:B------:R-:W-:Y:S01]  /*19290*/  IMAD.MOV.U32 R4, RZ, RZ, -0x1 ;  /* 0xffffffffff047424 */ /* 0x000fe200078e00ff */
[----:B------:R-:W-:-:S04]  /*192a0*/  SHF.R.U32.HI R5, RZ, R6, R5 ;  /* 0x00000006ff057219 */ /* 0x000fc80000011605 */
[----:B------:R-:W1:Y:S01]  /*192b0*/  LDC R19, c[0x0][0x648] ;  /* 0x00019200ff137b82 */ /* 0x000e620000000800 */
[-CC-:B--2---:R-:W-:Y:S02]  /*192c0*/  SHF.R.U64 R17, R10, R8.reuse, R5.reuse ;  /* 0x000000080a117219 */ /* 0x184fe40000001205 */
[----:B------:R-:W-:-:S05]  /*192d0*/  SHF.R.U32.HI R0, RZ, R8, R5 ;  /* 0x00000008ff007219 */ /* 0x000fca0000011605 */
[----:B------:R-:W2:Y:S01]  /*192e0*/  LDC R20, c[0x0][0x638] ;  /* 0x00018e00ff147b82 */ /* 0x000ea20000000800 */
[-C--:B---3--:R-:W-:Y:S02]  /*192f0*/  SHF.L.U32 R4, R4, R21.reuse, RZ ;  /* 0x0000001504047219 */ /* 0x088fe400000006ff */
[-CC-:B------:R-:W-:Y:S02]  /*19300*/  SHF.R.U64 R12, R17, R21.reuse, R0.reuse ;  /* 0x00000015110c7219 */ /* 0x180fe40000001200 */
[----:B------:R-:W-:Y:S01]  /*19310*/  SHF.R.U32.HI R5, RZ, R21, R0 ;  /* 0x00000015ff057219 */ /* 0x000fe20000011600 */
[----:B------:R-:W-:Y:S01]  /*19320*/  IMAD.MOV.U32 R0, RZ, RZ, 0x1 ;  /* 0x00000001ff007424 */ /* 0x000fe200078e00ff */
[----:B------:R-:W-:Y:S01]  /*19330*/  LOP3.LUT R24, RZ, R4, RZ, 0x33, !PT ;  /* 0x00000004ff187212 */ /* 0x000fe200078e33ff */
[----:B------:R-:W3:Y:S01]  /*19340*/  LDC R25, c[0x0][0x610] ;  /* 0x00018400ff197b82 */ /* 0x000ee20000000800 */
[----:B------:R-:W-:Y:S01]  /*19350*/  IMAD.MOV.U32 R4, RZ, RZ, R12 ;  /* 0x000000ffff047224 */ /* 0x000fe200078e000c */
[----:B------:R-:W-:Y:S06]  /*19360*/  @!P0 BRA `(.L_x_431) ;  /* 0x0000000000288947 */ /* 0x000fec0003800000 */
        /* <DEDUP_REMOVED lines=10> */
.L_x_431:
[----:B-1----:R-:W-:Y:S01]  /*19410*/  SHF.R.U64 R3, R4, R19, R5 ;  /* 0x0000001304037219 */ /* 0x002fe20000001205 */
[----:B0-----:R-:W-:Y:S01]  /*19420*/  VIADD R7, R18, 0xffffffff ;  /* 0xffffffff12077836 */ /* 0x001fe20000000000 */
[----:B------:R-:W-:Y:S01]  /*19430*/  SHF.L.U32 R4, R0, R21, RZ ;  /* 0x0000001500047219 */ /* 0x000fe200000006ff */
[----:B------:R-:W-:Y:S01]  /*19440*/  @P3 IMAD R11, R13, R14, R2 ;  /* 0x0000000e0d0b3224 */ /* 0x000fe200078e0202 */
[----:B------:R-:W-:Y:S01]  /*19450*/  LOP3.LUT R0, R17, R24, RZ, 0xc0, !PT ;  /* 0x0000001811007212 */ /* 0x000fe200078ec0ff */
[----:B------:R-:W-:Y:S02]  /*19460*/  IMAD.MOV R5, RZ, RZ, -R3 ;  /* 0x000000ffff057224 */ /* 0x000fe400078e0a03 */
[----:B------:R-:W-:Y:S02]  /*19470*/  IMAD.MOV.U32 R2, RZ, RZ, 0x1 ;  /* 0x00000001ff027424 */ /* 0x000fe400078e00ff */
[----:B------:R-:W-:Y:S01]  /*19480*/  IMAD R4, R4, R3, R0 ;  /* 0x0000000304047224 */ /* 0x000fe200078e0200 */
[----:B------:R-:W-:Y:S01]  /*19490*/  LOP3.LUT R3, R10, R7, RZ, 0xc0, !PT ;  /* 0x000000070a037212 */ /* 0x000fe200078ec0ff */
[----:B--2---:R-:W-:-:S02]  /*194a0*/  IMAD R0, R5, R20, R12 ;  /* 0x0000001405007224 */ /* 0x004fc400078e020c */
[----:B---3--:R-:W-:Y:S02]  /*194b0*/  IMAD R4, R4, R25, R11 ;  /* 0x0000001904047224 */ /* 0x008fe400078e020b */
[----:B------:R-:W-:Y:S01]  /*194c0*/  IMAD R3, R0, R18, R3 ;  /* 0x0000001200037224 */ /* 0x000fe200078e0203 */
[----:B------:R-:W-:Y:S01]  /*194d0*/  PRMT R0, R2, 0x7610, R0 ;  /* 0x0000761002007816 */ /* 0x000fe20000000000 */
[----:B------:R-:W-:-:S03]  /*194e0*/  IMAD.MOV.U32 R6, RZ, RZ, R16 ;  /* 0x000000ffff067224 */ /* 0x000fc600078e0010 */
[----:B------:R-:W-:Y:S02]  /*194f0*/  SEL R12, R3, R4, !P3 ;  /* 0x00000004030c7207 */ /* 0x000fe40005800000 */
[----:B------:R-:W-:-:S07]  /*19500*/  SEL R4, R4, R3, !P3 ;  /* 0x0000000304047207 */ /* 0x000fce0005800000 */
.L_x_429:
[----:B------:R-:W-:-:S08]  /*19510*/  NOP ;  /* 0x0000000000007918 */ /* 0x000fd00000000000 */
[----:B0-----:R-:W0:-:S00]  /*19520*/  USETMAXREG.DEALLOC.CTAPOOL 0x28 ;  /* 0x00000028000079c8 */ /* 0x001e0000080e0500 */
[----:B------:R-:W-:-:S13]  /*19530*/  ISETP.NE.AND P0, PT, RZ, UR8, PT ;  /* 0x00000008ff007c0c */ /* 0x000fda000bf05270 */
[----:B------:R-:W-:Y:S05]  /*19540*/  @P0 EXIT ;  /* 0x000000000000094d */ /* 0x000fea0003800000 */
[----:B0-----:R-:W-:Y:S01]  /*19550*/  LOP3.LUT P0, RZ, R0, 0xff, RZ, 0xc0, !PT ;  /* 0x000000ff00ff7812 */ /* 0x001fe2000780c0ff */
[----:B------:R-:W-:Y:S02]  /*19560*/  IMAD.MOV.U32 R0, RZ, RZ, 0x1 ;  /* 0x00000001ff007424 */ /* 0x000fe400078e00ff */
[----:B------:R-:W-:-:S10]  /*19570*/  IMAD.MOV.U32 R11, RZ, RZ, RZ ;  /* 0x000000ffff0b7224 */ /* 0x000fd400078e00ff */
[----:B------:R-:W-:Y:S05]  /*19580*/  @!P0 BRA `(.L_x_432) ;  /* 0x0000000c00548947 */ /* 0x000fea0003800000 */
[----:B------:R-:W0:Y:S01]  /*19590*/  LDC R0, c[0x0][0x28c] ;  /* 0x0000a300ff007b82 */ /* 0x000e220000000800 */
[----:B------:R-:W1:Y:S01]  /*195a0*/  S2R R9, SR_CgaCtaId ;  /* 0x0000000000097919 */ /* 0x000e620000008800 */
[----:B------:R-:W-:Y:S01]  /*195b0*/  ULDC UR5, c[0x0][0x658] ;  /* 0x0001960000057ab9 */ /* 0x000fe20000000800 */
[----:B------:R-:W-:Y:S01]  /*195c0*/  UMOV UR7, 0xffffffff ;  /* 0xffffffff00077882 */ /* 0x000fe20000000000 */
[----:B------:R-:W-:Y:S01]  /*195d0*/  ULDC UR6, c[0x0][0xc] ;  /* 0x0000030000067ab9 */ /* 0x000fe20000000800 */
[----:B------:R-:W-:Y:S01]  /*195e0*/  USHF.L.U32 UR9, UR7, UR5, URZ ;  /* 0x0000000507097299 */ /* 0x000fe2000800063f */
[----:B------:R-:W-:Y:S01]  /*195f0*/  BSSY B0, `(.L_x_432) ;  /* 0x00000ce000007945 */ /* 0x000fe20003800000 */
[----:B------:R-:W-:Y:S01]  /*19600*/  UMOV UR8, 0x1 ;  /* 0x0000000100087882 */ /* 0x000fe20000000000 */
[----:B------:R-:W-:Y:S01]  /*19610*/  ULDC UR7, c[0x0][0x10] ;  /* 0x0000040000077ab9 */ /* 0x000fe20000000800 */
[----:B------:R-:W-:Y:S01]  /*19620*/  USHF.L.U32 UR5, UR8, UR5, URZ ;  /* 0x0000000508057299 */ /* 0x000fe2000800063f */
[----:B------:R-:W-:Y:S01]  /*19630*/  IMAD.MOV.U32 R13, RZ, RZ, 0x1 ;  /* 0x00000001ff0d7424 */ /* 0x000fe200078e00ff */
[----:B------:R-:W-:Y:S01]  /*19640*/  UIMAD.WIDE.U32 UR6, UR6, UR7, URZ ;  /* 0x00000007060672a5 */ /* 0x000fe2000f8e003f */
[----:B------:R-:W-:Y:S01]  /*19650*/  IMAD.MOV.U32 R11, RZ, RZ, RZ ;  /* 0x000000ffff0b7224 */ /* 0x000fe200078e00ff */
[----:B------:R-:W-:Y:S01]  /*19660*/  ULDC UR8, c[0x0][0x14] ;  /* 0x0000050000087ab9 */ /* 0x000fe20000000800 */
[----:B------:R-:W-:Y:S01]  /*19670*/  ULDC UR4, c[0x0][0x600] ;  /* 0x0001800000047ab9 */ /* 0x000fe20000000800 */
[----:B------:R-:W-:-:S02]  /*19680*/  UIMAD.WIDE.U32 UR22, UR6, UR8, URZ ;  /* 0x00000008061672a5 */ /* 0x000fc4000f8e003f */
[----:B------:R-:W-:Y:S02]  /*19690*/  UIMAD UR16, UR7, UR8, URZ ;  /* 0x00000008071072a4 */ /* 0x000fe4000f8e023f */
[----:B------:R-:W-:Y:S02]  /*196a0*/  ULOP3.LUT UR21, UR13, 0x2, URZ, 0xfc, !UPT ;  /* 0x000000020d157892 */ /* 0x000fe4000f8efc3f */
[----:B------:R-:W-:Y:S02]  /*196b0*/  UIADD3 UR4, UR4, -0x1, URZ ;  /* 0xffffffff04047890 */ /* 0x000fe4000fffe03f */
[----:B------:R-:W-:Y:S01]  /*196c0*/  ULOP3.LUT UR19, URZ, UR9, URZ, 0x33, !UPT ;  /* 0x000000093f137292 */ /* 0x000fe2000f8e333f */
[----:B0-----:R-:W-:Y:S01]  /*196d0*/  VIADD R0, R0, 0x1f ;  /* 0x0000001f00007836 */ /* 0x001fe20000000000 */
[----:B------:R-:W-:Y:S01]  /*196e0*/  UIADD3 UR16, UR23, UR16, URZ ;  /* 0x0000001017107290 */ /* 0x000fe2000fffe03f */
[----:B------:R-:W-:-:S03]  /*196f0*/  ULDC.64 UR24, c[0x0][0x198] ;  /* 0x0000660000187ab9 */ /* 0x000fc60000000a00 */
[----:B------:R-:W-:-:S04]  /*19700*/  SHF.R.S32.HI R3, RZ, 0x1f, R0 ;  /* 0x0000001fff037819 */ /* 0x000fc80000011400 */
[----:B------:R-:W-:Y:S01]  /*19710*/  LEA.HI R3, R3, R0, RZ, 0x5 ;  /* 0x0000000003037211 */ /* 0x000fe200078f28ff */
[----:B------:R-:W-:Y:S01]  /*19720*/  IMAD.MOV.U32 R0, RZ, RZ, 0x1 ;  /* 0x00000001ff007424 */ /* 0x000fe200078e00ff */
[----:B-1----:R-:W-:Y:S02]  /*19730*/  LOP3.LUT R9, R9, 0x1, RZ, 0xc0, !PT ;  /* 0x0000000109097812 */ /* 0x002fe400078ec0ff */
[----:B------:R-:W-:-:S05]  /*19740*/  SHF.R.S32.HI R10, RZ, 0x5, R3 ;  /* 0x00000005ff0a7819 */ /* 0x000fca0000011403 */
[----:B------:R-:W-:-:S07]  /*19750*/  VIADD R8, R10, 0x1 ;  /* 0x000000010a087836 */ /* 0x000fce0000000000 */
.L_x_443:
[----:B------:R-:W-:-:S03]  /*19760*/  UMOV UR6, 0xffffffff ;  /* 0xffffffff00067882 */ /* 0x000fc60000000000 */
[----:B------:R-:W-:Y:S05]  /*19770*/  BRA.DIV UR6, `(.L_x_433) ;  /* 0x00000016063c7947 */ /* 0x000fea000b800000 */
[----:B------:R-:W-:-:S13]  /*19780*/  ELECT P0, URZ, PT ;  /* 0x00000000003f782f */ /* 0x000fda0003800000 */
.L_x_464:
[----:B------:R-:W0:Y:S01]  /*19790*/  LDC R2, c[0x0][0x28c] ;  /* 0x0000a300ff027b82 */ /* 0x000e220000000800 */
[----:B------:R-:W-:Y:S01]  /*197a0*/  BSSY B1, `(.L_x_434) ;  /* 0x000003b000017945 */ /* 0x000fe20003800000 */
[----:B0-----:R-:W-:-:S13]  /*197b0*/  ISETP.LT.OR P0, PT, R2, 0x1, !P0 ;  /* 0x000000010200780c */ /* 0x001fda0004701670 */
[----:B------:R-:W-:Y:S05]  /*197c0*/  @P0 BRA `(.L_x_435) ;  /* 0x0000000000e00947 */ /* 0x000fea0003800000 */
[----:B------:R-:W-:Y:S02]  /*197d0*/  IMAD R12, R12, 0x2, R9 ;  /* 0x000000020c0c7824 */ /* 0x000fe400078e0209 */
[----:B------:R-:W-:Y:S02]  /*197e0*/  IMAD.SHL.U32 R15, R4, 0x80, RZ ;  /* 0x00000080040f7824 */ /* 0x000fe400078e00ff */
[----:B------:R-:W-:Y:S02]  /*197f0*/  IMAD.MOV.U32 R16, RZ, RZ, RZ ;  /* 0x000000ffff107224 */ /* 0x000fe400078e00ff */
[----:B------:R-:W-:Y:S02]  /*19800*/  IMAD.MOV.U32 R2, RZ, RZ, R8 ;  /* 0x000000ffff027224 */ /* 0x000fe400078e0008 */
[----:B------:R-:W-:Y:S02]  /*19810*/  IMAD.MOV.U32 R3, RZ, RZ, R0 ;  /* 0x000000ffff037224 */ /* 0x000fe400078e0000 */
[----:B------:R-:W-:-:S02]  /*19820*/  IMAD.MOV.U32 R4, RZ, RZ, R11 ;  /* 0x000000ffff047224 */ /* 0x000fc400078e000b */
[----:B------:R-:W-:-:S07]  /*19830*/  IMAD R14, R12, 0xc0, RZ ;  /* 0x000000c00c0e7824 */ /* 0x000fce00078e02ff */
.L_x_438:
[----:B------:R-:W0:Y:S01]  /*19840*/  S2R R12, SR_CgaCtaId ;  /* 0x00000000000c7919 */ /* 0x000e220000008800 */
[----:B------:R-:W-:Y:S01]  /*19850*/  MOV R5, 0x400 ;  /* 0x0000040000057802 */ /* 0x000fe20000000f00 */
[----:B------:R-:W1:Y:S03]  /*19860*/  S2R R7, SR_TID.X ;  /* 0x0000000000077919 */ /* 0x000e660000002100 */
[----:B0-----:R-:W-:Y:S02]  /*19870*/  LEA R17, R12, R5, 0x18 ;  /* 0x000000050c117211 */ /* 0x001fe400078ec0ff */
[----:B------:R-:W-:Y:S02]  /*19880*/  SHF.L.U32 R5, R3, 0x1f, RZ ;  /* 0x0000001f03057819 */ /* 0x000fe400000006ff */
[----:B-1----:R-:W-:Y:S01]  /*19890*/  LOP3.LUT P1, RZ, R7, 0x7f, RZ, 0xc0, !PT ;  /* 0x0000007f07ff7812 */ /* 0x002fe2000782c0ff */
[----:B------:R-:W-:-:S04]  /*198a0*/  IMAD R12, R4, 0x8, R17 ;  /* 0x00000008040c7824 */ /* 0x000fc800078e0211 */
[----:B------:R-:W0:Y:S08]  /*198b0*/  SYNCS.PHASECHK.TRANS64.TRYWAIT P0, [R12+URZ+0x70], R5 ;  /* 0x000070050c0075a7 */ /* 0x000e30000800017f */
[----:B------:R-:W1:Y:S01]  /*198c0*/  @!P1 LDC R7, c[0x0][0x500] ;  /* 0x00014000ff079b82 */ /* 0x000e620000000800 */
[----:B0-----:R-:W-:Y:S05]  /*198d0*/  @!P0 BRA `(.L_x_436) ;  /* 0x0000001400048947 */ /* 0x001fea0003800000 */
.L_x_465:
[----:B------:R-:W-:Y:S01]  /*198e0*/  UPRMT UR6, UR21, 0x9910, URZ ;  /* 0x0000991015067896 */ /* 0x000fe2000800003f */
[----:B-1----:R1:W-:Y:S03]  /*198f0*/  @!P1 SYNCS.ARRIVE.TRANS64 RZ, [R12+URZ], R7 ;  /* 0x000000070cff99a7 */ /* 0x0023e6000800003f */
[----:B------:R-:W-:-:S06]  /*19900*/  UISETP.NE.AND UP0, UPT, UR6, 0x2, UPT ;  /* 0x000000020600788c */ /* 0x000fcc000bf05270 */
[----:B------:R-:W-:-:S13]  /*19910*/  PLOP3.LUT P0, PT, PT, PT, UP0, 0x80, 0x0 ;  /* 0x000000000000781c */ /* 0x000fda0003f0f008 */
[----:B-1----:R-:W-:Y:S05]  /*19920*/  @P0 BRA `(.L_x_437) ;  /* 0x0000000000040947 */ /* 0x002fea0003800000 */
[----:B------:R-:W-:Y:S01]  /*19930*/  BPT.TRAP 0x1 ;  /* 0x000000040000795c */ /* 0x000fe20000300000 */
.L_x_437:
[----:B0-----:R-:W-:Y:S01]  /*19940*/  IMAD R5, R4, 0x2, R9 ;  /* 0x0000000204057824 */ /* 0x001fe200078e0209 */
[----:B------:R-:W-:Y:S01]  /*19950*/  R2UR UR9, R12 ;  /* 0x000000000c0972ca */ /* 0x000fe200000e0000 */
[--C-:B------:R-:W-:Y:S01]  /*19960*/  IMAD R7, R4, 0x1000, R17.reuse ;  /* 0x0000100004077824 */ /* 0x100fe200078e0211 */
[----:B------:R-:W-:Y:S01]  /*19970*/  UIADD3 UR6, UP0, UR24, 0xf0, URZ ;  /* 0x000000f018067890 */ /* 0x000fe2000ff1e03f */
[----:B------:R-:W-:Y:S01]  /*19980*/  IMAD R5, R5, 0x1800, R17 ;  /* 0x0000180005057824 */ /* 0x000fe200078e0211 */
[----:B------:R-:W-:Y:S01]  /*19990*/  R2UR UR11, R15 ;  /* 0x000000000f0b72ca */ /* 0x000fe200000e0000 */
[----:B------:R-:W-:Y:S01]  /*199a0*/  VIADD R2, R2, 0xffffffff ;  /* 0xffffffff02027836 */ /* 0x000fe20000000000 */
[----:B------:R-:W-:Y:S01]  /*199b0*/  R2UR UR7, R7 ;  /* 0x00000000070772ca */ /* 0x000fe200000e0000 */
[----:B------:R-:W-:Y:S01]  /*199c0*/  UIADD3 UR26, UP1, UR24, 0x1f0, URZ ;  /* 0x000001f0181a7890 */ /* 0x000fe2000ff3e03f */
[----:B------:R-:W-:Y:S01]  /*199d0*/  R2UR UR8, R5 ;  /* 0x00000000050872ca */ /* 0x000fe200000e0000 */
[----:B------:R-:W-:Y:S01]  /*199e0*/  VIADD R4, R4, 0x1 ;  /* 0x0000000104047836 */ /* 0x000fe20000000000 */
[----:B------:R-:W-:Y:S01]  /*199f0*/  R2UR UR10, R16 ;  /* 0x00000000100a72ca */ /* 0x000fe200000e0000 */
[----:B------:R-:W-:Y:S01]  /*19a00*/  UIADD3.X UR27, URZ, UR25, URZ, UP1, !UPT ;  /* 0x000000193f1b7290 */ /* 0x000fe20008ffe43f */
[----:B------:R-:W-:Y:S01]  /*19a10*/  R2UR UR12, R6 ;  /* 0x00000000060c72ca */ /* 0x000fe200000e0000 */
[----:B------:R-:W-:Y:S01]  /*19a20*/  UMOV UR14, 0x0 ;  /* 0x00000000000e7882 */ /* 0x000fe20000000000 */
[----:B------:R-:W-:Y:S01]  /*19a30*/  R2UR UR20, R14 ;  /* 0x000000000e1472ca */ /* 0x000fe200000e0000 */
[----:B------:R-:W-:Y:S01]  /*19a40*/  UMOV UR15, 0x10000000 ;  /* 0x10000000000f7882 */ /* 0x000fe20000000000 */
[----:B------:R-:W-:Y:S01]  /*19a50*/  ISETP.GT.AND P1, PT, R2, 0x1, PT ;  /* 0x000000010200780c */ /* 0x000fe20003f24270 */
[----:B------:R-:W-:Y:S01]  /*19a60*/  UMOV UR28, 0x30000 ;  /* 0x00030000001c7882 */ /* 0x000fe20000000000 */
[----:B------:R-:W-:Y:S01]  /*19a70*/  ISETP.NE.AND P0, PT, R4, 0xe, PT ;  /* 0x0000000e0400780c */ /* 0x000fe20003f05270 */
[----:B------:R-:W-:Y:S01]  /*19a80*/  UIADD3 UR17, UR7, 0x200, URZ ;  /* 0x0000020007117890 */ /* 0x000fe2000fffe03f */
[----:B------:R-:W-:Y:S01]  /*19a90*/  VIADD R16, R16, 0x20 ;  /* 0x0000002010107836 */ /* 0x000fe20000000000 */
[----:B------:R-:W-:Y:S01]  /*19aa0*/  UIADD3.X UR7, URZ, UR25, URZ, UP0, !UPT ;  /* 0x000000193f077290 */ /* 0x000fe200087fe43f */
[----:B------:R-:W-:Y:S01]  /*19ab0*/  SEL R12, RZ, 0x1, P0 ;  /* 0x00000001ff0c7807 */ /* 0x000fe20000000000 */
[----:B------:R-:W-:Y:S01]  /*19ac0*/  UIADD3 UR18, UR8, 0xe200, URZ ;  /* 0x0000e20008127890 */ /* 0x000fe2000fffe03f */
[----:B------:R-:W-:-:S02]  /*19ad0*/  SEL R4, R4, RZ, P0 ;  /* 0x000000ff04047207 */ /* 0x000fc40000000000 */
[----:B------:R-:W-:Y:S01]  /*19ae0*/  UMOV UR8, UR17 ;  /* 0x0000001100087c82 */ /* 0x000fe20008000000 */
[----:B------:R-:W-:-:S03]  /*19af0*/  LOP3.LUT R3, R3, R12, RZ, 0x3c, !PT ;  /* 0x0000000c03037212 */ /* 0x000fc600078e3cff */
[----:B------:R0:W-:Y:S02]  /*19b00*/  UTMALDG.3D [UR8], [UR6], desc[UR14] ;  /* 0x00000e08060075b4 */ /* 0x0001e40008011000 */
[----:B0-----:R-:W-:Y:S01]  /*19b10*/  UMOV UR8, UR18 ;  /* 0x0000001200087c82 */ /* 0x001fe20008000000 */
[----:B------:R-:W-:Y:S02]  /*19b20*/  UMOV UR11, UR20 ;  /* 0x00000014000b7c82 */ /* 0x000fe40008000000 */
[----:B------:R0:W-:Y:S02]  /*19b30*/  UTMALDG.3D.MULTICAST [UR8], [UR26], UR28, desc[UR14] ;  /* 0x00000e081a0073b4 */ /* 0x0001e4000801181c */
[----:B0-----:R-:W-:Y:S05]  /*19b40*/  @P1 BRA `(.L_x_438) ;  /* 0xfffffffc003c1947 */ /* 0x001fea000383ffff */
.L_x_435:
[----:B------:R-:W-:Y:S05]  /*19b50*/  BSYNC B1 ;  /* 0x0000000000017941 */ /* 0x000fea0003800000 */
.L_x_434:
[----:B------:R-:W2:Y:S01]  /*19b60*/  LDL.LU R18, [R1+0x280] ;  /* 0x0002800001127983 */ /* 0x000ea20000300800 */
[----:B------:R-:W-:Y:S01]  /*19b70*/  LOP3.LUT P1, RZ, R13, 0xff, RZ, 0xc0, !PT ;  /* 0x000000ff0dff7812 */ /* 0x000fe2000782c0ff */
[C---:B------:R-:W-:Y:S01]  /*19b80*/  IMAD.IADD R4, R10.reuse, 0x1, R11 ;  /* 0x000000010a047824 */ /* 0x040fe200078e020b */
[----:B------:R-:W-:Y:S01]  /*19b90*/  ULDC.64 UR6, c[0x0][0x650] ;  /* 0x0001940000067ab9 */ /* 0x000fe20000000a00 */
[----:B------:R-:W3:Y:S01]  /*19ba0*/  LDL.LU R17, [R1+0x284] ;  /* 0x0002840001117983 */ /* 0x000ee20000300800 */
[----:B------:R-:W-:Y:S01]  /*19bb0*/  ISETP.GE.U32.AND P2, PT, R10, 0xe, PT ;  /* 0x0000000e0a00780c */ /* 0x000fe20003f46070 */
[----:B------:R-:W-:Y:S01]  /*19bc0*/  BSSY B1, `(.L_x_439) ;  /* 0x000006e000017945 */ /* 0x000fe20003800000 */
[----:B------:R-:W-:Y:S01]  /*19bd0*/  SHF.R.U32.HI R2, RZ, 0x1, R4 ;  /* 0x00000001ff027819 */ /* 0x000fe20000011604 */
[----:B------:R-:W-:Y:S01]  /*19be0*/  IMAD.MOV.U32 R12, RZ, RZ, -0x1 ;  /* 0xffffffffff0c7424 */ /* 0x000fe200078e00ff */
[----:B------:R-:W-:Y:S02]  /*19bf0*/  ISETP.GT.U32.AND P0, PT, R4, 0xd, PT ;  /* 0x0000000d0400780c */ /* 0x000fe40003f04070 */
[----:B------:R-:W-:-:S02]  /*19c00*/  PRMT R13, RZ, 0x7610, R13 ;  /* 0x00007610ff0d7816 */ /* 0x000fc4000000000d */
[----:B------:R-:W-:Y:S01]  /*19c10*/  ISETP.LT.U32.AND P0, PT, R10, 0xe, P0 ;  /* 0x0000000e0a00780c */ /* 0x000fe20000701070 */
[----:B------:R-:W0:Y:S01]  /*19c20*/  @P1 S2R R6, SR_CgaCtaId ;  /* 0x0000000000061919 */ /* 0x000e220000008800 */
[----:B------:R-:W-:-:S04]  /*19c30*/  @P1 MOV R3, 0x400 ;  /* 0x0000040000031802 */ /* 0x000fc80000000f00 */
[----:B0-----:R-:W-:Y:S01]  /*19c40*/  @P1 LEA R6, R6, R3, 0x18 ;  /* 0x0000000306061211 */ /* 0x001fe200078ec0ff */
[----:B------:R-:W-:-:S03]  /*19c50*/  IMAD.WIDE.U32 R2, R2, -0x6db6db6d, RZ ;  /* 0x9249249302027825 */ /* 0x000fc600078e00ff */
[----:B------:R0:W-:Y:S02]  /*19c60*/  @P1 SYNCS.ARRIVE.TRANS64.A1T0 RZ, [R6+URZ+0xf8], RZ ;  /* 0x0000f8ff06ff19a7 */ /* 0x0001e4000810003f */
[----:B------:R-:W-:Y:S02]  /*19c70*/  SHF.R.U32.HI R5, RZ, 0x2, R3 ;  /* 0x00000002ff057819 */ /* 0x000fe40000011603 */
[----:B------:R-:W-:Y:S02]  /*19c80*/  SEL R3, RZ, 0x1, !P0 ;  /* 0x00000001ff037807 */ /* 0x000fe40004000000 */
[----:B------:R-:W-:Y:S01]  /*19c90*/  PRMT R2, RZ, 0x7610, R2 ;  /* 0x00007610ff027816 */ /* 0x000fe20000000002 */
[----:B------:R-:W-:Y:S01]  /*19ca0*/  IMAD R11, R5, -0xe, R4 ;  /* 0xfffffff2050b7824 */ /* 0x000fe200078e0204 */
[----:B------:R-:W-:Y:S01]  /*19cb0*/  LOP3.LUT R0, R0, R3, RZ, 0x3c, !PT ;  /* 0x0000000300007212 */ /* 0x000fe200078e3cff */
[----:B------:R-:W-:Y:S02]  /*19cc0*/  IMAD.MOV.U32 R4, RZ, RZ, -0x1 ;  /* 0xffffffffff047424 */ /* 0x000fe400078e00ff */
[----:B0-----:R-:W-:Y:S01]  /*19cd0*/  IMAD.MOV.U32 R6, RZ, RZ, -0x1 ;  /* 0xffffffffff067424 */ /* 0x001fe200078e00ff */
[----:B------:R-:W-:-:S02]  /*19ce0*/  @P2 LOP3.LUT R0, R0, 0x1, R5, 0x78, !PT ;  /* 0x0000000100002812 */ /* 0x000fc400078e7805 */
[----:B---3--:R-:W-:-:S04]  /*19cf0*/  IADD3 R17, P1, R17, UR22, RZ ;  /* 0x0000001611117c10 */ /* 0x008fc8000ff3e0ff */
[----:B--2---:R-:W-:Y:S01]  /*19d00*/  IADD3.X R18, R18, UR16, RZ, P1, !PT ;  /* 0x0000001012127c10 */ /* 0x004fe20008ffe4ff */
[----:B------:R0:W-:Y:S01]  /*19d10*/  STL [R1+0x284], R17 ;  /* 0x0002841101007387 */ /* 0x0001e20000100800 */
[----:B------:R-:W-:-:S03]  /*19d20*/  ISETP.GE.U32.AND P0, PT, R17, UR6, PT ;  /* 0x0000000611007c0c */ /* 0x000fc6000bf06070 */
[----:B------:R0:W-:Y:S01]  /*19d30*/  STL [R1+0x280], R18 ;  /* 0x0002801201007387 */ /* 0x0001e20000100800 */
[----:B------:R-:W-:-:S13]  /*19d40*/  ISETP.GE.U32.AND.EX P0, PT, R18, UR7, PT, P0 ;  /* 0x0000000712007c0c */ /* 0x000fda000bf06100 */
[----:B0-----:R-:W-:Y:S05]  /*19d50*/  @P0 BRA `(.L_x_440) ;  /* 0x0000000400500947 */ /* 0x001fea0003800000 */
[----:B------:R-:W-:Y:S01]  /*19d60*/  ULDC.64 UR6, c[0x0][0x628] ;  /* 0x00018a0000067ab9 */ /* 0x000fe20000000a00 */
[----:B------:R-:W0:Y:S01]  /*19d70*/  S2R R14, SR_CTAID.X ;  /* 0x00000000000e7919 */ /* 0x000e220000002500 */
[----:B------:R-:W-:Y:S01]  /*19d80*/  ISETP.NE.U32.AND P0, PT, RZ, UR6, PT ;  /* 0x00000006ff007c0c */ /* 0x000fe2000bf05070 */
[----:B------:R-:W-:Y:S01]  /*19d90*/  ULDC UR9, c[0x0][0x630] ;  /* 0x00018c0000097ab9 */ /* 0x000fe20000000800 */
[----:B------:R-:W-:Y:S01]  /*19da0*/  IMAD.MOV.U32 R2, RZ, RZ, R17 ;  /* 0x000000ffff027224 */ /* 0x000fe200078e0011 */
[----:B------:R-:W1:Y:S01]  /*19db0*/  S2R R12, SR_CTAID.Y ;  /* 0x00000000000c7919 */ /* 0x000e620000002600 */
[----:B------:R-:W-:Y:S01]  /*19dc0*/  ISETP.NE.AND.EX P0, PT, RZ, UR7, PT, P0 ;  /* 0x00000007ff007c0c */ /* 0x000fe2000bf05300 */
[----:B------:R-:W-:-:S12]  /*19dd0*/  IMAD.MOV.U32 R3, RZ, RZ, R18 ;  /* 0x000000ffff037224 */ /* 0x000fd800078e0012 */
[----:B------:R-:W-:Y:S05]  /*19de0*/  @!P0 BRA `(.L_x_441) ;  /* 0x0000000000288947 */ /* 0x000fea0003800000 */
[----:B------:R-:W-:Y:S02]  /*19df0*/  ULDC UR8, c[0x0][0x634] ;  /* 0x00018d0000087ab9 */ /* 0x000fe40000000800 */
[----:B------:R-:W-:-:S05]  /*19e00*/  IADD3 R7, P0, R17, UR8, RZ ;  /* 0x0000000811077c10 */ /* 0x000fca000ff1e0ff */
[----:B------:R-:W-:-:S04]  /*19e10*/  IMAD.X R15, RZ, RZ, R18, P0 ;  /* 0x000000ffff0f7224 */ /* 0x000fc800000e0612 */
[----:B------:R-:W-:-:S04]  /*19e20*/  IMAD.WIDE.U32 R4, R15, UR6, RZ ;  /* 0x000000060f047c25 */ /* 0x000fc8000f8e00ff */
[----:B------:R-:W-:-:S04]  /*19e30*/  IMAD.WIDE.U32 R4, P0, R7, UR7, R4 ;  /* 0x0000000707047c25 */ /* 0x000fc8000f800004 */
[----:B------:R-:W-:-:S04]  /*19e40*/  IMAD.WIDE.U32 R6, R7, UR6, RZ ;  /* 0x0000000607067c25 */ /* 0x000fc8000f8e00ff */
[----:B------:R-:W-:Y:S01]  /*19e50*/  IMAD.X R3, RZ, RZ, RZ, P0 ;  /* 0x000000ffff037224 */ /* 0x000fe200000e06ff */
[----:B------:R-:W-:Y:S01]  /*19e60*/  IADD3 RZ, P0, R7, R4, RZ ;  /* 0x0000000407ff7210 */ /* 0x000fe20007f1e0ff */
[----:B------:R-:W-:-:S04]  /*19e70*/  IMAD.MOV.U32 R2, RZ, RZ, R5 ;  /* 0x000000ffff027224 */ /* 0x000fc800078e0005 */
[----:B------:R-:W-:-:S08]  /*19e80*/  IMAD.WIDE.U32.X R2, R15, UR7, R2, P0 ;  /* 0x000000070f027c25 */ /* 0x000fd000080e0402 */
.L_x_441:
[--C-:B------:R-:W-:Y:S01]  /*19e90*/  SHF.R.U64 R6, R2, UR9, R3.reuse ;  /* 0x0000000902067c19 */ /* 0x100fe20008001203 */
[----:B------:R-:W-:Y:S01]  /*19ea0*/  ULDC.64 UR6, c[0x0][0x620] ;  /* 0x0001880000067ab9 */ /* 0x000fe20000000a00 */
[----:B------:R-:W-:Y:S01]  /*19eb0*/  SHF.R.U32.HI R2, RZ, UR9, R3 ;  /* 0x00000009ff027c19 */ /* 0x000fe20008011603 */
[----:B------:R-:W-:Y:S01]  /*19ec0*/  IMAD.MOV.U32 R3, RZ, RZ, R18 ;  /* 0x000000ffff037224 */ /* 0x000fe200078e0012 */
[----:B------:R-:W-:Y:S01]  /*19ed0*/  IADD3 R5, P0, RZ, -R6, RZ ;  /* 0x80000006ff057210 */ /* 0x000fe20007f1e0ff */
[----:B------:R-:W2:Y:S01]  /*19ee0*/  LDC R21, c[0x0][0x144] ;  /* 0x00005100ff157b82 */ /* 0x000ea20000000800 */
[----:B0-----:R-:W-:Y:S01]  /*19ef0*/  I2FP.F32.U32 R7, R14 ;  /* 0x0000000e00077245 */ /* 0x001fe20000201000 */
[----:B------:R-:W-:Y:S01]  /*19f00*/  ULDC.64 UR10, c[0x0][0x640] ;  /* 0x00019000000a7ab9 */ /* 0x000fe20000000a00 */
[----:B------:R-:W-:Y:S01]  /*19f10*/  ULDC UR8, c[0x0][0x608] ;  /* 0x0001820000087ab9 */ /* 0x000fe20000000800 */
[----:B------:R-:W-:Y:S01]  /*19f20*/  IMAD.X R2, RZ, RZ, ~R2, P0 ;  /* 0x000000ffff027224 */ /* 0x000fe200000e0e02 */
[----:B------:R-:W-:-:S03]  /*19f30*/  ISETP.NE.U32.AND P0, PT, RZ, UR10, PT ;  /* 0x0000000aff007c0c */ /* 0x000fc6000bf05070 */
[----:B------:R-:W-:Y:S01]  /*19f40*/  IMAD R4, R2, UR6, RZ ;  /* 0x0000000602047c24 */ /* 0x000fe2000f8e02ff */
[----:B------:R-:W-:Y:S01]  /*19f50*/  ISETP.NE.AND.EX P0, PT, RZ, UR11, PT, P0 ;  /* 0x0000000bff007c0c */ /* 0x000fe2000bf05300 */
[----:B------:R-:W-:Y:S02]  /*19f60*/  IMAD.MOV.U32 R2, RZ, RZ, R17 ;  /* 0x000000ffff027224 */ /* 0x000fe400078e0011 */
[----:B------:R-:W0:Y:S02]  /*19f70*/  LDC R17, c[0x0][0x148] ;  /* 0x00005200ff117b82 */ /* 0x000e240000000800 */
[----:B------:R-:W-:Y:S01]  /*19f80*/  IMAD.WIDE.U32 R2, R5, UR6, R2 ;  /* 0x0000000605027c25 */ /* 0x000fe2000f8e0002 */
[----:B------:R-:W-:-:S03]  /*19f90*/  ULDC UR6, c[0x0][0x150] ;  /* 0x0000540000067ab9 */ /* 0x000fc60000000800 */
[----:B------:R-:W-:Y:S02]  /*19fa0*/  IMAD R5, R5, UR7, R4 ;  /* 0x0000000705057c24 */ /* 0x000fe4000f8e0204 */
[----:B------:R-:W-:Y:S01]  /*19fb0*/  FMUL R4, R7, UR6 ;  /* 0x0000000607047c20 */ /* 0x000fe20008400000 */
[----:B------:R-:W-:Y:S01]  /*19fc0*/  ULDC UR6, c[0x0][0x618] ;  /* 0x0001860000067ab9 */ /* 0x000fe20000000800 */
[----:B------:R-:W-:Y:S01]  /*19fd0*/  ULDC UR7, c[0x0][0x154] ;  /* 0x0000550000077ab9 */ /* 0x000fe20000000800 */
[----:B------:R-:W-:-:S03]  /*19fe0*/  IMAD.IADD R3, R3, 0x1, R5 ;  /* 0x0000000103037824 */ /* 0x000fc600078e0205 */
[----:B------:R-:W3:Y:S02]  /*19ff0*/  F2I.U32.TRUNC.NTZ R4, R4 ;  /* 0x0000000400047305 */ /* 0x000ee4000020f000 */
[----:B------:R-:W-:Y:S02]  /*1a000*/  SHF.R.U64 R7, R2, UR6, R3 ;  /* 0x0000000602077c19 */ /* 0x000fe40008001203 */
[----:B-1----:R-:W-:-:S05]  /*1a010*/  I2FP.F32.U32 R2, R12 ;  /* 0x0000000c00027245 */ /* 0x002fca0000201000 */
[----:B------:R-:W-:Y:S01]  /*1a020*/  FMUL R18, R2, UR7 ;  /* 0x0000000702127c20 */ /* 0x000fe20008400000 */
[----:B------:R-:W-:Y:S01]  /*1a030*/  SHF.R.U32.HI R2, RZ, UR6, R3 ;  /* 0x00000006ff027c19 */ /* 0x000fe20008011603 */
[----:B------:R-:W-:-:S03]  /*1a040*/  ULDC UR6, c[0x0][0x658] ;  /* 0x0001960000067ab9 */ /* 0x000fc60000000800 */
[--C-:B------:R-:W-:Y:S01]  /*1a050*/  SHF.R.U64 R16, R7, UR8, R2.reuse ;  /* 0x0000000807107c19 */ /* 0x100fe20008001202 */
[----:B------:R-:W1:Y:S01]  /*1a060*/  F2I.U32.TRUNC.NTZ R18, R18 ;  /* 0x0000001200127305 */ /* 0x000e62000020f000 */
[----:B------:R-:W-:Y:S01]  /*1a070*/  SHF.R.U32.HI R3, RZ, UR8, R2 ;  /* 0x00000008ff037c19 */ /* 0x000fe20008011602 */
[----:B---3--:R-:W-:-:S03]  /*1a080*/  IMAD.MOV R4, RZ, RZ, -R4 ;  /* 0x000000ffff047224 */ /* 0x008fc600078e0a04 */
[--C-:B------:R-:W-:Y:S01]  /*1a090*/  SHF.R.U64 R15, R16, UR6, R3.reuse ;  /* 0x00000006100f7c19 */ /* 0x100fe20008001203 */
[----:B--2---:R-:W-:Y:S01]  /*1a0a0*/  IMAD R14, R21, R4, R14 ;  /* 0x00000004150e7224 */ /* 0x004fe200078e020e */
[----:B------:R-:W-:-:S03]  /*1a0b0*/  SHF.R.U32.HI R19, RZ, UR6, R3 ;  /* 0x00000006ff137c19 */ /* 0x000fc60008011603 */
[----:B------:R-:W-:Y:S02]  /*1a0c0*/  IMAD.MOV.U32 R2, RZ, RZ, R15 ;  /* 0x000000ffff027224 */ /* 0x000fe400078e000f */
[----:B------:R-:W-:Y:S01]  /*1a0d0*/  IMAD.MOV.U32 R3, RZ, RZ, R19 ;  /* 0x000000ffff037224 */ /* 0x000fe200078e0013 */
[----:B------:R-:W-:Y:S06]  /*1a0e0*/  @!P0 BRA `(.L_x_442) ;  /* 0x0000000000288947 */ /* 0x000fec0003800000 */
[----:B------:R-:W-:Y:S02]  /*1a0f0*/  ULDC UR6, c[0x0][0x64c] ;  /* 0x0001930000067ab9 */ /* 0x000fe40000000800 */
[----:B------:R-:W-:-:S05]  /*1a100*/  IADD3 R3, P0, R15, UR6, RZ ;  /* 0x000000060f037c10 */ /* 0x000fca000ff1e0ff */
[----:B------:R-:W-:-:S04]  /*1a110*/  IMAD.X R19, RZ, RZ, R19, P0 ;  /* 0x000000ffff137224 */ /* 0x000fc800000e0613 */
[----:B------:R-:W-:-:S04]  /*1a120*/  IMAD.WIDE.U32 R4, R19, UR10, RZ ;  /* 0x0000000a13047c25 */ /* 0x000fc8000f8e00ff */
[----:B------:R-:W-:-:S04]  /*1a130*/  IMAD.WIDE.U32 R4, P0, R3, UR11, R4 ;  /* 0x0000000b03047c25 */ /* 0x000fc8000f800004 */
[----:B------:R-:W-:-:S04]  /*1a140*/  IMAD.WIDE.U32 R2, R3, UR10, RZ ;  /* 0x0000000a03027c25 */ /* 0x000fc8000f8e00ff */
[----:B------:R-:W-:Y:S01]  /*1a150*/  IMAD.MOV.U32 R2, RZ, RZ, R5 ;  /* 0x000000ffff027224 */ /* 0x000fe200078e0005 */
[----:B------:R-:W-:Y:S01]  /*1a160*/  IADD3 RZ, P1, R3, R4, RZ ;  /* 0x0000000403ff7210 */ /* 0x000fe20007f3e0ff */
[----:B------:R-:W-:-:S04]  /*1a170*/  IMAD.X R3, RZ, RZ, RZ, P0 ;  /* 0x000000ffff037224 */ /* 0x000fc800000e06ff */
[----:B------:R-:W-:-:S08]  /*1a180*/  IMAD.WIDE.U32.X R2, R19, UR11, R2, P1 ;  /* 0x0000000b13027c25 */ /* 0x000fd000088e0402 */
.L_x_442:
[----:B------:R-:W-:Y:S01]  /*1a190*/  ULDC UR6, c[0x0][0x648] ;  /* 0x0001920000067ab9 */ /* 0x000fe20000000800 */
[----:B------:R-:W-:Y:S01]  /*1a1a0*/  LOP3.LUT R16, R16, UR19, RZ, 0xc0, !PT ;  /* 0x0000001310107c12 */ /* 0x000fe2000f8ec0ff */
[----:B-1----:R-:W-:Y:S01]  /*1a1b0*/  IMAD.MOV R18, RZ, RZ, -R18 ;  /* 0x000000ffff127224 */ /* 0x002fe200078e0a12 */
[----:B------:R-:W-:Y:S01]  /*1a1c0*/  SHF.R.U64 R3, R2, UR6, R3 ;  /* 0x0000000602037c19 */ /* 0x000fe20008001203 */
[----:B------:R-:W-:Y:S01]  /*1a1d0*/  ULDC UR6, c[0x0][0x638] ;  /* 0x00018e0000067ab9 */ /* 0x000fe20000000800 */
[----:B------:R-:W-:Y:S01]  /*1a1e0*/  LOP3.LUT R4, R7, UR4, RZ, 0xc0, !PT ;  /* 0x0000000407047c12 */ /* 0x000fe2000f8ec0ff */
[----:B0-----:R-:W-:Y:S01]  /*1a1f0*/  @P3 IMAD R14, R17, R18, R12 ;  /* 0x00000012110e3224 */ /* 0x001fe200078e020c */
[----:B------:R-:W-:Y:S01]  /*1a200*/  ULDC UR7, c[0x0][0x610] ;  /* 0x0001840000077ab9 */ /* 0x000fe20000000800 */
[----:B------:R-:W-:Y:S02]  /*1a210*/  IMAD.MOV R2, RZ, RZ, -R3 ;  /* 0x000000ffff027224 */ /* 0x000fe400078e0a03 */
[----:B------:R-:W-:-:S02]  /*1a220*/  IMAD R3, R3, UR5, R16 ;  /* 0x0000000503037c24 */ /* 0x000fc4000f8e0210 */
[----:B------:R-:W-:Y:S01]  /*1a230*/  IMAD R15, R2, UR6, R15 ;  /* 0x00000006020f7c24 */ /* 0x000fe2000f8e020f */
[----:B------:R-:W-:Y:S01]  /*1a240*/  ULDC UR6, c[0x0][0x600] ;  /* 0x0001800000067ab9 */ /* 0x000fe20000000800 */
[----:B------:R-:W-:Y:S02]  /*1a250*/  IMAD R14, R3, UR7, R14 ;  /* 0x00000007030e7c24 */ /* 0x000fe4000f8e020e */
[----:B------:R-:W-:Y:S02]  /*1a260*/  IMAD R15, R15, UR6, R4 ;  /* 0x000000060f0f7c24 */ /* 0x000fe4000f8e0204 */
[----:B------:R-:W-:-:S03]  /*1a270*/  IMAD.MOV.U32 R2, RZ, RZ, 0x1 ;  /* 0x00000001ff027424 */ /* 0x000fc600078e00ff */
[----:B------:R-:W-:Y:S02]  /*1a280*/  SEL R12, R15, R14, !P3 ;  /* 0x0000000e0f0c7207 */ /* 0x000fe40005800000 */
[----:B------:R-:W-:-:S07]  /*1a290*/  SEL R4, R14, R15, !P3 ;  /* 0x0000000f0e047207 */ /* 0x000fce0005800000 */
.L_x_440:
[----:B------:R-:W-:Y:S05]  /*1a2a0*/  BSYNC B1 ;  /* 0x0000000000017941 */ /* 0x000fea0003800000 */
.L_x_439:
[----:B------:R-:W-:-:S13]  /*1a2b0*/  LOP3.LUT P0, RZ, R2, 0xff, RZ, 0xc0, !PT ;  /* 0x000000ff02ff7812 */ /* 0x000fda000780c0ff */
[----:B------:R-:W-:Y:S05]  /*1a2c0*/  @P0 BRA `(.L_x_443) ;  /* 0xfffffff400240947 */ /* 0x000fea000383ffff */
[----:B------:R-:W-:Y:S05]  /*1a2d0*/  BSYNC B0 ;  /* 0x0000000000007941 */ /* 0x000fea0003800000 */
.L_x_432:
[----:B------:R-:W-:-:S03]  /*1a2e0*/  UMOV UR6, 0xffffffff ;  /* 0xffffffff00067882 */ /* 0x000fc60000000000 */
[----:B------:R-:W-:Y:S05]  /*1a2f0*/  BRA.DIV UR6, `(.L_x_444) ;  /* 0x0000000a06907947 */ /* 0x000fea000b800000 */
[----:B------:R-:W-:-:S13]  /*1a300*/  ELECT P0, URZ, PT ;  /* 0x00000000003f782f */ /* 0x000fda0003800000 */
.L_x_468:
[----:B------:R-:W-:Y:S04]  /*1a310*/  BSSY B0, `(.L_x_445) ;  /* 0x0000086000007945 */ /* 0x000fe80003800000 */
[----:B------:R-:W-:Y:S05]  /*1a320*/  @!P0 BRA `(.L_x_446) ;  /* 0x0000000800108947 */ /* 0x000fea0003800000 */
[----:B------:R-:W-:-:S04]  /*1a330*/  ULOP3.LUT UR6, UR13, 0x2, URZ, 0xfc, !UPT ;  /* 0x000000020d067892 */ /* 0x000fc8000f8efc3f */
[----:B------:R-:W-:-:S06]  /*1a340*/  UISETP.NE.AND UP0, UPT, UR6, 0x3, UPT ;  /* 0x000000030600788c */ /* 0x000fcc000bf05270 */
[----:B------:R-:W-:-:S13]  /*1a350*/  PLOP3.LUT P0, PT, PT, PT, UP0, 0x80, 0x0 ;  /* 0x000000000000781c */ /* 0x000fda0003f0f008 */
[----:B------:R-:W-:Y:S05]  /*1a360*/  @!P0 BRA `(.L_x_447) ;  /* 0x0000000000048947 */ /* 0x000fea0003800000 */
[----:B------:R-:W-:Y:S01]  /*1a370*/  BPT.TRAP 0x1 ;  /* 0x000000040000795c */ /* 0x000fe20000300000 */
.L_x_447:
[----:B------:R-:W0:Y:S01]  /*1a380*/  S2R R3, SR_CgaCtaId ;  /* 0x0000000000037919 */ /* 0x000e220000008800 */
[----:B------:R-:W-:Y:S02]  /*1a390*/  MOV R2, 0x400 ;  /* 0x0000040000027802 */ /* 0x000fe40000000f00 */
[----:B------:R-:W-:Y:S02]  /*1a3a0*/  SHF.L.U32 R4, R0, 0x1f, RZ ;  /* 0x0000001f00047819 */ /* 0x000fe400000006ff */
[----:B0-----:R-:W-:-:S05]  /*1a3b0*/  LEA R2, R3, R2, 0x18 ;  /* 0x0000000203027211 */ /* 0x001fca00078ec0ff */
[----:B------:R-:W-:-:S04]  /*1a3c0*/  VIADD R2, R2, 0x70 ;  /* 0x0000007002027836 */ /* 0x000fc80000000000 */
[C---:B------:R-:W-:Y:S02]  /*1a3d0*/  IMAD R7, R11.reuse, 0x8, R2 ;  /* 0x000000080b077824 */ /* 0x040fe400078e0202 */
[----:B------:R-:W-:Y:S02]  /*1a3e0*/  VIADD R11, R11, 0x1 ;  /* 0x000000010b0b7836 */ /* 0x000fe40000000000 */
[----:B------:R-:W0:Y:S03]  /*1a3f0*/  SYNCS.PHASECHK.TRANS64.TRYWAIT P0, [R7+URZ], R4 ;  /* 0x00000004070075a7 */ /* 0x000e26000800017f */
[----:B------:R-:W-:-:S04]  /*1a400*/  ISETP.NE.AND P1, PT, R11, 0xe, PT ;  /* 0x0000000e0b00780c */ /* 0x000fc80003f25270 */
[----:B------:R-:W-:Y:S02]  /*1a410*/  SEL R3, RZ, 0x1, P1 ;  /* 0x00000001ff037807 */ /* 0x000fe40000800000 */
[----:B------:R-:W-:Y:S02]  /*1a420*/  SEL R11, R11, RZ, P1 ;  /* 0x000000ff0b0b7207 */ /* 0x000fe40000800000 */
[----:B------:R-:W-:-:S03]  /*1a430*/  LOP3.LUT R6, R0, R3, RZ, 0x3c, !PT ;  /* 0x0000000300067212 */ /* 0x000fc600078e3cff */
[----:B------:R-:W-:Y:S01]  /*1a440*/  IMAD R8, R11, 0x8, R2 ;  /* 0x000000080b087824 */ /* 0x000fe200078e0202 */
[----:B------:R-:W-:Y:S01]  /*1a450*/  SHF.L.U32 R5, R6, 0x1f, RZ ;  /* 0x0000001f06057819 */ /* 0x000fe200000006ff */
[----:B0-----:R-:W-:Y:S06]  /*1a460*/  @!P0 BRA `(.L_x_448) ;  /* 0x0000000800548947 */ /* 0x001fec0003800000 */
.L_x_469:
[----:B------:R-:W1:Y:S01]  /*1a470*/  SYNCS.PHASECHK.TRANS64.TRYWAIT P0, [R8+URZ], R5 ;  /* 0x00000005080075a7 */ /* 0x000e62000800017f */
[----:B------:R-:W-:-:S05]  /*1a480*/  VIADD R0, R11, 0x1 ;  /* 0x000000010b007836 */ /* 0x000fca0000000000 */
[----:B------:R-:W-:-:S04]  /*1a490*/  ISETP.NE.AND P1, PT, R0, 0xe, PT ;  /* 0x0000000e0000780c */ /* 0x000fc80003f25270 */
[----:B------:R-:W-:Y:S02]  /*1a4a0*/  SEL R3, RZ, 0x1, P1 ;  /* 0x00000001ff037807 */ /* 0x000fe40000800000 */
[----:B0-----:R-:W-:Y:S02]  /*1a4b0*/  SEL R7, R0, RZ, P1 ;  /* 0x000000ff00077207 */ /* 0x001fe40000800000 */
[----:B------:R-:W-:-:S03]  /*1a4c0*/  LOP3.LUT R6, R6, R3, RZ, 0x3c, !PT ;  /* 0x0000000306067212 */ /* 0x000fc600078e3cff */
[----:B------:R-:W-:Y:S01]  /*1a4d0*/  IMAD R9, R7, 0x8, R2 ;  /* 0x0000000807097824 */ /* 0x000fe200078e0202 */
[----:B------:R-:W-:Y:S01]  /*1a4e0*/  SHF.L.U32 R4, R6, 0x1f, RZ ;  /* 0x0000001f06047819 */ /* 0x000fe200000006ff */
[----:B-1----:R-:W-:Y:S06]  /*1a4f0*/  @!P0 BRA `(.L_x_449) ;  /* 0x0000000800448947 */ /* 0x002fec0003800000 */
.L_x_470:
[----:B------:R-:W1:Y:S01]  /*1a500*/  SYNCS.PHASECHK.TRANS64.TRYWAIT P0, [R9+URZ], R4 ;  /* 0x00000004090075a7 */ /* 0x000e62000800017f */
[----:B------:R-:W-:-:S05]  /*1a510*/  VIADD R0, R7, 0x1 ;  /* 0x0000000107007836 */ /* 0x000fca0000000000 */
[----:B------:R-:W-:-:S04]  /*1a520*/  ISETP.NE.AND P1, PT, R0, 0xe, PT ;  /* 0x0000000e0000780c */ /* 0x000fc80003f25270 */
[----:B------:R-:W-:Y:S02]  /*1a530*/  SEL R3, RZ, 0x1, P1 ;  /* 0x00000001ff037807 */ /* 0x000fe40000800000 */
[----:B------:R-:W-:Y:S02]  /*1a540*/  SEL R7, R0, RZ, P1 ;  /* 0x000000ff00077207 */ /* 0x000fe40000800000 */
[----:B------:R-:W-:-:S03]  /*1a550*/  LOP3.LUT R6, R6, R3, RZ, 0x3c, !PT ;  /* 0x0000000306067212 */ /* 0x000fc600078e3cff */
[----:B0-----:R-:W-:Y:S01]  /*1a560*/  IMAD R8, R7, 0x8, R2 ;  /* 0x0000000807087824 */ /* 0x001fe200078e0202 */
[----:B------:R-:W-:Y:S01]  /*1a570*/  SHF.L.U32 R5, R6, 0x1f, RZ ;  /* 0x0000001f06057819 */ /* 0x000fe200000006ff */
[----:B-1----:R-:W-:Y:S06]  /*1a580*/  @!P0 BRA `(.L_x_450) ;  /* 0x0000000800348947 */ /* 0x002fec0003800000 */
.L_x_471:
        /* <DEDUP_REMOVED lines=9> */
.L_x_472:
        /* <DEDUP_REMOVED lines=9> */
.L_x_473:
        /* <DEDUP_REMOVED lines=9> */
.L_x_474:
        /* <DEDUP_REMOVED lines=9> */
.L_x_475:
        /* <DEDUP_REMOVED lines=9> */
.L_x_476:
        /* <DEDUP_REMOVED lines=9> */
.L_x_477:
        /* <DEDUP_REMOVED lines=9> */
.L_x_478:
        /* <DEDUP_REMOVED lines=9> */
.L_x_479:
[----:B------:R-:W1:Y:S01]  /*1aa10*/  SYNCS.PHASECHK.TRANS64.TRYWAIT P0, [R8+URZ], R5 ;  /* 0x00000005080075a7 */ /* 0x000e62000800017f */
[----:B------:R-:W-:-:S05]  /*1aa20*/  VIADD R0, R7, 0x1 ;  /* 0x0000000107007836 */ /* 0x000fca0000000000 */
[----:B------:R-:W-:-:S04]  /*1aa30*/  ISETP.NE.AND P1, PT, R0, 0xe, PT ;  /* 0x0000000e0000780c */ /* 0x000fc80003f25270 */
[----:B------:R-:W-:Y:S02]  /*1aa40*/  SEL R3, RZ, 0x1, P1 ;  /* 0x00000001ff037807 */ /* 0x000fe40000800000 */
[----:B------:R-:W-:Y:S02]  /*1aa50*/  SEL R7, R0, RZ, P1 ;  /* 0x000000ff00077207 */ /* 0x000fe40000800000 */
[----:B0-----:R-:W-:-:S03]  /*1aa60*/  LOP3.LUT R9, R6, R3, RZ, 0x3c, !PT ;  /* 0x0000000306097212 */ /* 0x001fc600078e3cff */
[----:B------:R-:W-:Y:S01]  /*1aa70*/  IMAD R11, R7, 0x8, R2 ;  /* 0x00000008070b7824 */ /* 0x000fe200078e0202 */
[----:B------:R-:W-:Y:S01]  /*1aa80*/  SHF.L.U32 R6, R9, 0x1f, RZ ;  /* 0x0000001f09067819 */ /* 0x000fe200000006ff */
[----:B-1----:R-:W-:Y:S06]  /*1aa90*/  @!P0 BRA `(.L_x_459) ;  /* 0x0000000400a48947 */ /* 0x002fec0003800000 */
.L_x_480:
[----:B------:R-:W1:Y:S01]  /*1aaa0*/  SYNCS.PHASECHK.TRANS64.TRYWAIT P0, [R11+URZ], R6 ;  /* 0x000000060b0075a7 */ /* 0x000e62000800017f */
[----:B------:R-:W-:-:S05]  /*1aab0*/  VIADD R0, R7, 0x1 ;  /* 0x0000000107007836 */ /* 0x000fca0000000000 */
[----:B------:R-:W-:-:S04]  /*1aac0*/  ISETP.NE.AND P1, PT, R0, 0xe, PT ;  /* 0x0000000e0000780c */ /* 0x000fc80003f25270 */
[----:B------:R-:W-:Y:S02]  /*1aad0*/  SEL R4, RZ, 0x1, P1 ;  /* 0x00000001ff047807 */ /* 0x000fe40000800000 */
[----:B------:R-:W-:Y:S02]  /*1aae0*/  SEL R3, R0, RZ, P1 ;  /* 0x000000ff00037207 */ /* 0x000fe40000800000 */
[----:B------:R-:W-:Y:S01]  /*1aaf0*/  LOP3.LUT R0, R9, R4, RZ, 0x3c, !PT ;  /* 0x0000000409007212 */ /* 0x000fe200078e3cff */
[----:B-1----:R-:W-:Y:S06]  /*1ab00*/  @!P0 BRA `(.L_x_460) ;  /* 0x00000004009c8947 */ /* 0x002fec0003800000 */
.L_x_481:
[----:B------:R-:W-:Y:S01]  /*1ab10*/  IMAD R3, R3, 0x8, R2 ;  /* 0x0000000803037824 */ /* 0x000fe200078e0202 */
[----:B------:R-:W-:-:S07]  /*1ab20*/  SHF.L.U32 R0, R0, 0x1f, RZ ;  /* 0x0000001f00007819 */ /* 0x000fce00000006ff */
.L_x_461:
[----:B--2---:R2:W3:Y:S02]  /*1ab30*/  SYNCS.PHASECHK.TRANS64.TRYWAIT P0, [R3+URZ], R0 ;  /* 0x00000000030075a7 */ /* 0x0044e4000800017f */
[----:B---3--:R-:W-:Y:S05]  /*1ab40*/  @!P0 NANOSLEEP.SYNCS 0x989680 ;  /* 0x009896800000895d */ /* 0x008fea0003900000 */
[----:B------:R-:W3:Y:S02]  /*1ab50*/  @!P0 SYNCS.PHASECHK.TRANS64 P0, [R3+URZ], R0 ;  /* 0x00000000030085a7 */ /* 0x000ee4000800007f */
[----:B---3--:R-:W-:Y:S05]  /*1ab60*/  @!P0 BRA `(.L_x_461) ;  /* 0xfffffffc00f08947 */ /* 0x008fea000383ffff */
.L_x_446:
[----:B------:R-:W-:Y:S05]  /*1ab70*/  BSYNC B0 ;  /* 0x0000000000007941 */ /* 0x000fea0003800000 */
.L_x_445:
[----:B------:R-:W-:Y:S05]  /*1ab80*/  EXIT ;  /* 0x000000000000794d */ /* 0x000fea0003800000 */
.L_x_22:
[----:B--2---:R-:W-:-:S04]  /*1ab90*/  IMAD.U32 R3, RZ, RZ, UR7 ;  /* 0x00000007ff037e24 */ /* 0x004fc8000f8e00ff */
[----:B------:R2:W4:Y:S03]  /*1aba0*/  SYNCS.PHASECHK.TRANS64.TRYWAIT P0, [R3+URZ], R0 ;  /* 0x00000000030075a7 */ /* 0x000526000800017f */
[----:B----4-:R-:W-:Y:S05]  /*1abb0*/  @!P0 NANOSLEEP.SYNCS 0x989680 ;  /* 0x009896800000895d */ /* 0x010fea0003900000 */
[----:B------:R-:W4:Y:S02]  /*1abc0*/  @!P0 SYNCS.PHASECHK.TRANS64 P0, [R3+URZ], R0 ;  /* 0x00000000030085a7 */ /* 0x000f24000800007f */
[----:B----4-:R-:W-:Y:S05]  /*1abd0*/  @!P0 BRA `(.L_x_22) ;  /* 0xfffffffc00ec8947 */ /* 0x010fea000383ffff */
[----:B------:R-:W-:Y:S05]  /*1abe0*/  BRA `(.L_x_21) ;  /* 0xfffffe7800f87947 */ /* 0x000fea000383ffff */
.L_x_28:
[----:B-----5:R2:W-:Y:S02]  /*1abf0*/  STL [R1+0x290], R0 ;  /* 0x0002900001007387 */ /* 0x0205e40000100800 */
[----:B--2---:R-:W-:-:S04]  /*1ac00*/  IMAD.U32 R0, RZ, RZ, UR15 ;  /* 0x0000000fff007e24 */ /* 0x004fc8000f8e00ff */
[----:B------:R2:W0:Y:S03]  /*1ac10*/  SYNCS.PHASECHK.TRANS64.TRYWAIT P0, [R0+URZ], R229 ;  /* 0x000000e5000075a7 */ /* 0x000426000800017f */
[----:B0-----:R-:W-:Y:S05]  /*1ac20*/  @!P0 NANOSLEEP.SYNCS 0x989680 ;  /* 0x009896800000895d */ /* 0x001fea0003900000 */
[----:B------:R2:W0:Y:S02]  /*1ac30*/  @!P0 SYNCS.PHASECHK.TRANS64 P0, [R0+URZ], R229 ;  /* 0x000000e5000085a7 */ /* 0x000424000800007f */
[----:B--2---:R2:W5:Y:S02]  /*1ac40*/  LDL.LU R0, [R1+0x290] ;  /* 0x0002900001007983 */ /* 0x0045640000300800 */
[----:B0-2---:R-:W-:Y:S05]  /*1ac50*/  @!P0 BRA `(.L_x_28) ;  /* 0xfffffffc00e48947 */ /* 0x005fea000383ffff */
[----:B------:R-:W-:Y:S05]  /*1ac60*/  BRA `(.L_x_27) ;  /* 0xfffffe9c00dc7947 */ /* 0x000fea000383ffff */
.L_x_433:
[----:B------:R-:W-:Y:S01]  /*1ac70*/  BSSY B1, `(.L_x_462) ;  /* 0x0000006000017945 */ /* 0x000fe20003800000 */
[----:B------:R-:W-:-:S07]  /*1ac80*/  IMAD.MOV.U32 R2, RZ, RZ, -0x1 ;  /* 0xffffffffff027424 */ /* 0x000fce00078e00ff */
[----:B------:R-:W-:Y:S05]  /*1ac90*/  WARPSYNC.COLLECTIVE R2, `(.L_x_463) ;  /* 0x00000000020c7348 */ /* 0x000fea0003c00000 */
[----:B------:R-:W-:Y:S02]  /*1aca0*/  ELECT P0, UR62, PT ;  /* 0x00000000003e782f */ /* 0x000fe40003800000 */
[----:B------:R-:W-:Y:S01]  /*1acb0*/  MOV R2, UR62 ;  /* 0x0000003e00027c02 */ /* 0x000fe20008000f00 */
[----:B------:R-:W-:Y:S10]  /*1acc0*/  ENDCOLLECTIVE ;  /* 0x000000000000791b */ /* 0x000ff40003800000 */
.L_x_463:
[----:B------:R-:W-:Y:S05]  /*1acd0*/  BSYNC B1 ;  /* 0x0000000000017941 */ /* 0x000fea0003800000 */
.L_x_462:
[----:B------:R-:W-:Y:S05]  /*1ace0*/  BRA `(.L_x_464) ;  /* 0xffffffe800a87947 */ /* 0x000fea000383ffff */
.L_x_436:
[----:B0-----:R0:W2:Y:S02]  /*1acf0*/  SYNCS.PHASECHK.TRANS64.TRYWAIT P0, [R12+URZ+0x70], R5 ;  /* 0x000070050c0075a7 */ /* 0x0010a4000800017f */
[----:B--2---:R-:W-:Y:S05]  /*1ad00*/  @!P0 NANOSLEEP.SYNCS 0x989680 ;  /* 0x009896800000895d */ /* 0x004fea0003900000 */
[----:B------:R-:W2:Y:S02]  /*1ad10*/  @!P0 SYNCS.PHASECHK.TRANS64 P0, [R12+URZ+0x70], R5 ;  /* 0x000070050c0085a7 */ /* 0x000ea4000800007f */
[----:B--2---:R-:W-:Y:S05]  /*1ad20*/  @!P0 BRA `(.L_x_436) ;  /* 0xfffffffc00f08947 */ /* 0x004fea000383ffff */
[----:B------:R-:W-:Y:S05]  /*1ad30*/  BRA `(.L_x_465) ;  /* 0xffffffe800e87947 */ /* 0x000fea000383ffff */
.L_x_444:
[----:B------:R-:W-:Y:S01]  /*1ad40*/  BSSY B0, `(.L_x_466) ;  /* 0x0000006000007945 */ /* 0x000fe20003800000 */
[----:B------:R-:W-:-:S07]  /*1ad50*/  IMAD.MOV.U32 R2, RZ, RZ, -0x1 ;  /* 0xffffffffff027424 */ /* 0x000fce00078e00ff */
[----:B------:R-:W-:Y:S05]  /*1ad60*/  WARPSYNC.COLLECTIVE R2, `(.L_x_467) ;  /* 0x00000000020c7348 */ /* 0x000fea0003c00000 */
[----:B------:R-:W-:Y:S02]  /*1ad70*/  ELECT P0, UR62, PT ;  /* 0x00000000003e782f */ /* 0x000fe40003800000 */
[----:B------:R-:W-:Y:S01]  /*1ad80*/  MOV R2, UR62 ;  /* 0x0000003e00027c02 */ /* 0x000fe20008000f00 */
[----:B------:R-:W-:Y:S10]  /*1ad90*/  ENDCOLLECTIVE ;  /* 0x000000000000791b */ /* 0x000ff40003800000 */
.L_x_467:
[----:B------:R-:W-:Y:S05]  /*1ada0*/  BSYNC B0 ;  /* 0x0000000000007941 */ /* 0x000fea0003800000 */
.L_x_466:
[----:B------:R-:W-:Y:S05]  /*1adb0*/  BRA `(.L_x_468) ;  /* 0xfffffff400547947 */ /* 0x000fea000383ffff */
.L_x_448:
[----:B0-----:R0:W1:Y:S02]  /*1adc0*/  SYNCS.PHASECHK.TRANS64.TRYWAIT P0, [R7+URZ], R4 ;  /* 0x00000004070075a7 */ /* 0x001064000800017f */
[----:B-1----:R-:W-:Y:S05]  /*1add0*/  @!P0 NANOSLEEP.SYNCS 0x989680 ;  /* 0x009896800000895d */ /* 0x002fea0003900000 */
[----:B------:R-:W1:Y:S02]  /*1ade0*/  @!P0 SYNCS.PHASECHK.TRANS64 P0, [R7+URZ], R4 ;  /* 0x00000004070085a7 */ /* 0x000e64000800007f */
[----:B-1----:R-:W-:Y:S05]  /*1adf0*/  @!P0 BRA `(.L_x_448) ;  /* 0xfffffffc00f08947 */ /* 0x002fea000383ffff */
[----:B------:R-:W-:Y:S05]  /*1ae00*/  BRA `(.L_x_469) ;  /* 0xfffffff400987947 */ /* 0x000fea000383ffff */
.L_x_449:
[----:B0-----:R0:W1:Y:S02]  /*1ae10*/  SYNCS.PHASECHK.TRANS64.TRYWAIT P0, [R8+URZ], R5 ;  /* 0x00000005080075a7 */ /* 0x001064000800017f */
[----:B-1----:R-:W-:Y:S05]  /*1ae20*/  @!P0 NANOSLEEP.SYNCS 0x989680 ;  /* 0x009896800000895d */ /* 0x002fea0003900000 */
[----:B------:R-:W1:Y:S02]  /*1ae30*/  @!P0 SYNCS.PHASECHK.TRANS64 P0, [R8+URZ], R5 ;  /* 0x00000005080085a7 */ /* 0x000e64000800007f */
[----:B-1----:R-:W-:Y:S05]  /*1ae40*/  @!P0 BRA `(.L_x_449) ;  /* 0xfffffffc00f08947 */ /* 0x002fea000383ffff */
[----:B------:R-:W-:Y:S05]  /*1ae50*/  BRA `(.L_x_470) ;  /* 0xfffffff400a87947 */ /* 0x000fea000383ffff */
.L_x_450:
[----:B0-----:R0:W1:Y:S02]  /*1ae60*/  SYNCS.PHASECHK.TRANS64.TRYWAIT P0, [R9+URZ], R4 ;  /* 0x00000004090075a7 */ /* 0x001064000800017f */
[----:B-1----:R-:W-:Y:S05]  /*1ae70*/  @!P0 NANOSLEEP.SYNCS 0x989680 ;  /* 0x009896800000895d */ /* 0x002fea0003900000 */
[----:B------:R-:W1:Y:S02]  /*1ae80*/  @!P0 SYNCS.PHASECHK.TRANS64 P0, [R9+URZ], R4 ;  /* 0x00000004090085a7 */ /* 0x000e64000800007f */
[----:B-1----:R-:W-:Y:S05]  /*1ae90*/  @!P0 BRA `(.L_x_450) ;  /* 0xfffffffc00f08947 */ /* 0x002fea000383ffff */
[----:B------:R-:W-:Y:S05]  /*1aea0*/  BRA `(.L_x_471) ;  /* 0xfffffff400b87947 */ /* 0x000fea000383ffff */
.L_x_451:
[----:B0-----:R0:W1:Y:S02]  /*1aeb0*/  SYNCS.PHASECHK.TRANS64.TRYWAIT P0, [R8+URZ], R5 ;  /* 0x00000005080075a7 */ /* 0x001064000800017f */
[----:B-1----:R-:W-:Y:S05]  /*1aec0*/  @!P0 NANOSLEEP.SYNCS 0x989680 ;  /* 0x009896800000895d */ /* 0x002fea0003900000 */
[----:B------:R-:W1:Y:S02]  /*1aed0*/  @!P0 SYNCS.PHASECHK.TRANS64 P0, [R8+URZ], R5 ;  /* 0x00000005080085a7 */ /* 0x000e64000800007f */
[----:B-1----:R-:W-:Y:S05]  /*1aee0*/  @!P0 BRA `(.L_x_451) ;  /* 0xfffffffc00f08947 */ /* 0x002fea000383ffff */
[----:B------:R-:W-:Y:S05]  /*1aef0*/  BRA `(.L_x_472) ;  /* 0xfffffff400c87947 */ /* 0x000fea000383ffff */
.L_x_452:
[----:B0-----:R0:W1:Y:S02]  /*1af00*/  SYNCS.PHASECHK.TRANS64.TRYWAIT P0, [R9+URZ], R4 ;  /* 0x00000004090075a7 */ /* 0x001064000800017f */
[----:B-1----:R-:W-:Y:S05]  /*1af10*/  @!P0 NANOSLEEP.SYNCS 0x989680 ;  /* 0x009896800000895d */ /* 0x002fea0003900000 */
[----:B------:R-:W1:Y:S02]  /*1af20*/  @!P0 SYNCS.PHASECHK.TRANS64 P0, [R9+URZ], R4 ;  /* 0x00000004090085a7 */ /* 0x000e64000800007f */
[----:B-1----:R-:W-:Y:S05]  /*1af30*/  @!P0 BRA `(.L_x_452) ;  /* 0xfffffffc00f08947 */ /* 0x002fea000383ffff */
[----:B------:R-:W-:Y:S05]  /*1af40*/  BRA `(.L_x_473) ;  /* 0xfffffff400d87947 */ /* 0x000fea000383ffff */
.L_x_453:
[----:B0-----:R0:W1:Y:S02]  /*1af50*/  SYNCS.PHASECHK.TRANS64.TRYWAIT P0, [R8+URZ], R5 ;  /* 0x00000005080075a7 */ /* 0x001064000800017f */
[----:B-1----:R-:W-:Y:S05]  /*1af60*/  @!P0 NANOSLEEP.SYNCS 0x989680 ;  /* 0x009896800000895d */ /* 0x002fea0003900000 */
[----:B------:R-:W1:Y:S02]  /*1af70*/  @!P0 SYNCS.PHASECHK.TRANS64 P0, [R8+URZ], R5 ;  /* 0x00000005080085a7 */ /* 0x000e64000800007f */
[----:B-1----:R-:W-:Y:S05]  /*1af80*/  @!P0 BRA `(.L_x_453) ;  /* 0xfffffffc00f08947 */ /* 0x002fea000383ffff */
[----:B------:R-:W-:Y:S05]  /*1af90*/  BRA `(.L_x_474) ;  /* 0xfffffff400e87947 */ /* 0x000fea000383ffff */
.L_x_454:
[----:B0-----:R0:W1:Y:S02]  /*1afa0*/  SYNCS.PHASECHK.TRANS64.TRYWAIT P0, [R9+URZ], R4 ;  /* 0x00000004090075a7 */ /* 0x001064000800017f */
[----:B-1----:R-:W-:Y:S05]  /*1afb0*/  @!P0 NANOSLEEP.SYNCS 0x989680 ;  /* 0x009896800000895d */ /* 0x002fea0003900000 */
[----:B------:R-:W1:Y:S02]  /*1afc0*/  @!P0 SYNCS.PHASECHK.TRANS64 P0, [R9+URZ], R4 ;  /* 0x00000004090085a7 */ /* 0x000e64000800007f */
[----:B-1----:R-:W-:Y:S05]  /*1afd0*/  @!P0 BRA `(.L_x_454) ;  /* 0xfffffffc00f08947 */ /* 0x002fea000383ffff */
[----:B------:R-:W-:Y:S05]  /*1afe0*/  BRA `(.L_x_475) ;  /* 0xfffffff400f87947 */ /* 0x000fea000383ffff */
.L_x_455:
[----:B0-----:R0:W1:Y:S02]  /*1aff0*/  SYNCS.PHASECHK.TRANS64.TRYWAIT P0, [R8+URZ], R5 ;  /* 0x00000005080075a7 */ /* 0x001064000800017f */
[----:B-1----:R-:W-:Y:S05]  /*1b000*/  @!P0 NANOSLEEP.SYNCS 0x989680 ;  /* 0x009896800000895d */ /* 0x002fea0003900000 */
[----:B------:R-:W1:Y:S02]  /*1b010*/  @!P0 SYNCS.PHASECHK.TRANS64 P0, [R8+URZ], R5 ;  /* 0x00000005080085a7 */ /* 0x000e64000800007f */
[----:B-1----:R-:W-:Y:S05]  /*1b020*/  @!P0 BRA `(.L_x_455) ;  /* 0xfffffffc00f08947 */ /* 0x002fea000383ffff */
[----:B------:R-:W-:Y:S05]  /*1b030*/  BRA `(.L_x_476) ;  /* 0xfffffff800087947 */ /* 0x000fea000383ffff */
.L_x_456:
[----:B0-----:R0:W1:Y:S02]  /*1b040*/  SYNCS.PHASECHK.TRANS64.TRYWAIT P0, [R9+URZ], R4 ;  /* 0x00000004090075a7 */ /* 0x001064000800017f */
[----:B-1----:R-:W-:Y:S05]  /*1b050*/  @!P0 NANOSLEEP.SYNCS 0x989680 ;  /* 0x009896800000895d */ /* 0x002fea0003900000 */
[----:B------:R-:W1:Y:S02]  /*1b060*/  @!P0 SYNCS.PHASECHK.TRANS64 P0, [R9+URZ], R4 ;  /* 0x00000004090085a7 */ /* 0x000e64000800007f */
[----:B-1----:R-:W-:Y:S05]  /*1b070*/  @!P0 BRA `(.L_x_456) ;  /* 0xfffffffc00f08947 */ /* 0x002fea000383ffff */
[----:B------:R-:W-:Y:S05]  /*1b080*/  BRA `(.L_x_477) ;  /* 0xfffffff800187947 */ /* 0x000fea000383ffff */
.L_x_457:
[----:B0-----:R0:W1:Y:S02]  /*1b090*/  SYNCS.PHASECHK.TRANS64.TRYWAIT P0, [R8+URZ], R5 ;  /* 0x00000005080075a7 */ /* 0x001064000800017f */
[----:B-1----:R-:W-:Y:S05]  /*1b0a0*/  @!P0 NANOSLEEP.SYNCS 0x989680 ;  /* 0x009896800000895d */ /* 0x002fea0003900000 */
[----:B------:R-:W1:Y:S02]  /*1b0b0*/  @!P0 SYNCS.PHASECHK.TRANS64 P0, [R8+URZ], R5 ;  /* 0x00000005080085a7 */ /* 0x000e64000800007f */
[----:B-1----:R-:W-:Y:S05]  /*1b0c0*/  @!P0 BRA `(.L_x_457) ;  /* 0xfffffffc00f08947 */ /* 0x002fea000383ffff */
[----:B------:R-:W-:Y:S05]  /*1b0d0*/  BRA `(.L_x_478) ;  /* 0xfffffff800287947 */ /* 0x000fea000383ffff */
.L_x_458:
[----:B0-----:R0:W1:Y:S02]  /*1b0e0*/  SYNCS.PHASECHK.TRANS64.TRYWAIT P0, [R9+URZ], R4 ;  /* 0x00000004090075a7 */ /* 0x001064000800017f */
[----:B-1----:R-:W-:Y:S05]  /*1b0f0*/  @!P0 NANOSLEEP.SYNCS 0x989680 ;  /* 0x009896800000895d */ /* 0x002fea0003900000 */
[----:B------:R-:W1:Y:S02]  /*1b100*/  @!P0 SYNCS.PHASECHK.TRANS64 P0, [R9+URZ], R4 ;  /* 0x00000004090085a7 */ /* 0x000e64000800007f */
[----:B-1----:R-:W-:Y:S05]  /*1b110*/  @!P0 BRA `(.L_x_458) ;  /* 0xfffffffc00f08947 */ /* 0x002fea000383ffff */
[----:B------:R-:W-:Y:S05]  /*1b120*/  BRA `(.L_x_479) ;  /* 0xfffffff800387947 */ /* 0x000fea000383ffff */
.L_x_459:
[----:B0-----:R0:W1:Y:S02]  /*1b130*/  SYNCS.PHASECHK.TRANS64.TRYWAIT P0, [R8+URZ], R5 ;  /* 0x00000005080075a7 */ /* 0x001064000800017f */
[----:B-1----:R-:W-:Y:S05]  /*1b140*/  @!P0 NANOSLEEP.SYNCS 0x989680 ;  /* 0x009896800000895d */ /* 0x002fea0003900000 */
[----:B------:R-:W1:Y:S02]  /*1b150*/  @!P0 SYNCS.PHASECHK.TRANS64 P0, [R8+URZ], R5 ;  /* 0x00000005080085a7 */ /* 0x000e64000800007f */
[----:B-1----:R-:W-:Y:S05]  /*1b160*/  @!P0 BRA `(.L_x_459) ;  /* 0xfffffffc00f08947 */ /* 0x002fea000383ffff */
[----:B------:R-:W-:Y:S05]  /*1b170*/  BRA `(.L_x_480) ;  /* 0xfffffff800487947 */ /* 0x000fea000383ffff */
.L_x_460:
[----:B-1----:R1:W2:Y:S02]  /*1b180*/  SYNCS.PHASECHK.TRANS64.TRYWAIT P0, [R11+URZ], R6 ;  /* 0x000000060b0075a7 */ /* 0x0022a4000800017f */
[----:B--2---:R-:W-:Y:S05]  /*1b190*/  @!P0 NANOSLEEP.SYNCS 0x989680 ;  /* 0x009896800000895d */ /* 0x004fea0003900000 */
[----:B------:R-:W2:Y:S02]  /*1b1a0*/  @!P0 SYNCS.PHASECHK.TRANS64 P0, [R11+URZ], R6 ;  /* 0x000000060b0085a7 */ /* 0x000ea4000800007f */
[----:B--2---:R-:W-:Y:S05]  /*1b1b0*/  @!P0 BRA `(.L_x_460) ;  /* 0xfffffffc00f08947 */ /* 0x004fea000383ffff */
[----:B------:R-:W-:Y:S05]  /*1b1c0*/  BRA `(.L_x_481) ;  /* 0xfffffff800507947 */ /* 0x000fea000383ffff */
.L_x_482:
[----:B------:R-:W-:-:S00]  /*1b1d0*/  BRA `(.L_x_482) ;  /* 0xfffffffc00fc7947 */ /* 0x000fc0000383ffff */
[----:B------:R-:W-:-:S00]  /*1b1e0*/  NOP ;  /* 0x0000000000007918 */ /* 0x000fc00000000000 */
        /* <DEDUP_REMOVED lines=9> */
.L_x_483:


//--------------------- .nv.shared._ZN7cutlass13device_kernelINS_4gemm6kernel13GemmUniversalIN4cute5tupleIJiiiiEEENS1_10collective13CollectiveMmaINS1_37MainloopSm90TmaGmmaWarpSpecializedFP8ILi14ENS5_IJNS4_1CILi2EEENSA_ILi1EEESC_EEENS1_35KernelTmaWarpSpecializedCooperativeEEENS5_IJNSA_ILi128EEENSA_ILi384EEENSA_ILi32EEEEEENS_12float_e4m3_tENS5_IJlSC_lEEESK_SL_NS4_8TiledMMAINS4_8MMA_AtomIJNS4_4SM904GMMA31MMA_64x192x32_F32E4M3E4M3_SS_TNILNSP_7ScaleInE1ELSR_1EEEEEENS4_6LayoutISD_NS5_IJSC_NSA_ILi0EEESV_EEEEENS5_IJNS4_10UnderscoreESY_SY_EEEEENS4_13SM90_TMA_LOADENS4_14ComposedLayoutINS4_7SwizzleILi1ELi4ELi3EEENS4_18smem_ptr_flag_bitsILi8EEENSU_INS5_IJNSA_ILi8EEESI_EEENS5_IJSI_SC_EEEEEEEvNS4_8identityENS4_23SM90_TMA_LOAD_MULTICASTES1B_vS1C_EENS_8epilogue10collective6detail29Sm90TmaWarpSpecializedAdapterINS1G_15DefaultEpilogueISK_SL_SL_NS1F_6thread17LinearCombinationISK_Li1EffLNS1K_9ScaleType4KindE0ELNS_15FloatRoundStyleE2ESK_EENS1_15EpilogueDefaultEEEEEvvEEEEvNT_6ParamsE --------------------------
	.section	.nv.shared._ZN7cutlass13device_kernelINS_4gemm6kernel13GemmUniversalIN4cute5tupleIJiiiiEEENS1_10collective13CollectiveMmaINS1_37MainloopSm90TmaGmmaWarpSpecializedFP8ILi14ENS5_IJNS4_1CILi2EEENSA_ILi1EEESC_EEENS1_35KernelTmaWarpSpecializedCooperativeEEENS5_IJNSA_ILi128EEENSA_ILi384EEENSA_ILi32EEEEEENS_12float_e4m3_tENS5_IJlSC_lEEESK_SL_NS4_8TiledMMAINS4_8MMA_AtomIJNS4_4SM904GMMA31MMA_64x192x32_F32E4M3E4M3_SS_TNILNSP_7ScaleInE1ELSR_1EEEEEENS4_6LayoutISD_NS5_IJSC_NSA_ILi0EEESV_EEEEENS5_IJNS4_10UnderscoreESY_SY_EEEEENS4_13SM90_TMA_LOADENS4_14ComposedLayoutINS4_7SwizzleILi1ELi4ELi3EEENS4_18smem_ptr_flag_bitsILi8EEENSU_INS5_IJNSA_ILi8EEESI_EEENS5_IJSI_SC_EEEEEEEvNS4_8identityENS4_23SM90_TMA_LOAD_MULTICASTES1B_vS1C_EENS_8epilogue10collective6detail29Sm90TmaWarpSpecializedAdapterINS1G_15DefaultEpilogueISK_SL_SL_NS1F_6thread17LinearCombinationISK_Li1EffLNS1K_9ScaleType4KindE0ELNS_15FloatRoundStyleE2ESK_EENS1_15EpilogueDefaultEEEEEvvEEEEvNT_6ParamsE,"aw",@nobits
	.sectionflags	@""
	.align	16
	.zero		1024


//--------------------- .nv.shared.reserved.0     --------------------------
	.section	.nv.shared.reserved.0,"aw",@nobits
	.weak		__nv_reservedSMEM_offset_0_alias
	.size		__nv_reservedSMEM_offset_0_alias, 0, 0
	.other		__nv_reservedSMEM_offset_0_alias,@"STO_CUDA_RESERVED_SHARED STV_DEFAULT"
__nv_reservedSMEM_offset_0_alias:
	.zero		0


//--------------------- .nv.global                --------------------------
	.section	.nv.global,"aw",@nobits
.nv.global:
	.type		_ZN39_INTERNAL_c3781608_4_k_cu_5aaf9680_56374cute1_E,@object
	.size		_ZN39_INTERNAL_c3781608_4_k_cu_5aaf9680_56374cute1_E,(_ZN39_INTERNAL_c3781608_4_k_cu_5aaf9680_56374cuda3std3__45__cpo6cbeginE - _ZN39_INTERNAL_c3781608_4_k_cu_5aaf9680_56374cute1_E)
_ZN39_INTERNAL_c3781608_4_k_cu_5aaf9680_56374cute1_E:
	.zero		1
	.type		_ZN39_INTERNAL_c3781608_4_k_cu_5aaf9680_56374cuda3std3__45__cpo6cbeginE,@object
	.size		_ZN39_INTERNAL_c3781608_4_k_cu_5aaf9680_56374cuda3std3__45__cpo6cbeginE,(_ZN39_INTERNAL_c3781608_4_k_cu_5aaf9680_56374cuda3std3__48in_placeE - _ZN39_INTERNAL_c3781608_4_k_cu_5aaf9680_56374cuda3std3__45__cpo6cbeginE)
_ZN39_INTERNAL_c3781608_4_k_cu_5aaf9680_56374cuda3std3__45__cpo6cbeginE:
	.zero		1
	.type		_ZN39_INTERNAL_c3781608_4_k_cu_5aaf9680_56374cuda3std3__48in_placeE,@object
	.size		_ZN39_INTERNAL_c3781608_4_k_cu_5aaf9680_56374cuda3std3__48in_placeE,(_ZN39_INTERNAL_c3781608_4_k_cu_5aaf9680_56374cuda3std6ranges3__45__cpo9iter_moveE - _ZN39_INTERNAL_c3781608_4_k_cu_5aaf9680_56374cuda3std3__48in_placeE)
_ZN39_INTERNAL_c3781608_4_k_cu_5aaf9680_56374cuda3std3__48in_placeE:
	.zero		1
	.type		_ZN39_INTERNAL_c3781608_4_k_cu_5aaf9680_56374cuda3std6ranges3__45__cpo9iter_moveE,@object
	.size		_ZN39_INTERNAL_c3781608_4_k_cu_5aaf9680_56374cuda3std6ranges3__45__cpo9iter_moveE,(_ZN39_INTERNAL_c3781608_4_k_cu_5aaf9680_56374cuda3std3__45__cpo5beginE - _ZN39_INTERNAL_c3781608_4_k_cu_5aaf9680_56374cuda3std6ranges3__45__cpo9iter_moveE)
_ZN39_INTERNAL_c3781608_4_k_cu_5aaf9680_56374cuda3std6ranges3__45__cpo9iter_moveE:
	.zero		1
	.type		_ZN39_INTERNAL_c3781608_4_k_cu_5aaf9680_56374cuda3std3__45__cpo5beginE,@object
	.size		_ZN39_INTERNAL_c3781608_4_k_cu_5aaf9680_56374cuda3std3__45__cpo5beginE,(_ZN39_INTERNAL_c3781608_4_k_cu_5aaf9680_56374cuda3std3__441_GLOBAL__N__c3781608_4_k_cu_5aaf9680_56376ignoreE - _ZN39_INTERNAL_c3781608_4_k_cu_5aaf9680_56374cuda3std3__45__cpo5beginE)
_ZN39_INTERNAL_c3781608_4_k_cu_5aaf9680_56374cuda3std3__45__cpo5beginE:
	.zero		1
	.type		_ZN39_INTERNAL_c3781608_4_k_cu_5aaf9680_56374cuda3std3__441_GLOBAL__N__c3781608_4_k_cu_5aaf9680_56376ignoreE,@object
	.size		_ZN39_INTERNAL_c3781608_4_k_cu_5aaf9680_56374cuda3std3__441_GLOBAL__N__c3781608_4_k_cu_5aaf9680_56376ignoreE,(_ZN39_INTERNAL_c3781608_4_k_cu_5aaf9680_56374cute7productE - _ZN39_INTERNAL_c3781608_4_k_cu_5aaf9680_56374cuda3std3__441_GLOBAL__N__c3781608_4_k_cu_5aaf9680_56376ignoreE)
_ZN39_INTERNAL_c3781608_4_k_cu_5aaf9680_56374cuda3std3__441_GLOBAL__N__c3781608_4_k_cu_5aaf9680_56376ignoreE:
	.zero		1
	.type		_ZN39_INTERNAL_c3781608_4_k_cu_5aaf9680_56374cute7productE,@object
	.size		_ZN39_INTERNAL_c3781608_4_k_cu_5aaf9680_56374cute7productE,(_ZN39_INTERNAL_c3781608_4_k_cu_5aaf9680_56374cuda3std3__45__cpo3endE - _ZN39_INTERNAL_c3781608_4_k_cu_5aaf9680_56374cute7productE)
_ZN39_INTERNAL_c3781608_4_k_cu_5aaf9680_56374cute7productE:
	.zero		1
	.type		_ZN39_INTERNAL_c3781608_4_k_cu_5aaf9680_56374cuda3std3__45__cpo3endE,@object
	.size		_ZN39_INTERNAL_c3781608_4_k_cu_5aaf9680_56374cuda3std3__45__cpo3endE,(_ZN39_INTERNAL_c3781608_4_k_cu_5aaf9680_56374cuda3std3__419piecewise_constructE - _ZN39_INTERNAL_c3781608_4_k_cu_5aaf9680_56374cuda3std3__45__cpo3endE)
_ZN39_INTERNAL_c3781608_4_k_cu_5aaf9680_56374cuda3std3__45__cpo3endE:
	.zero		1
	.type		_ZN39_INTERNAL_c3781608_4_k_cu_5aaf9680_56374cuda3std3__419piecewise_constructE,@object
	.size		_ZN39_INTERNAL_c3781608_4_k_cu_5aaf9680_56374cuda3std3__419piecewise_constructE,(_ZN39_INTERNAL_c3781608_4_k_cu_5aaf9680_56374cuda3std3__45__cpo4cendE - _ZN39_INTERNAL_c3781608_4_k_cu_5aaf9680_56374cuda3std3__419piecewise_constructE)
_ZN39_INTERNAL_c3781608_4_k_cu_5aaf9680_56374cuda3std3__419piecewise_constructE:
	.zero		1
	.type		_ZN39_INTERNAL_c3781608_4_k_cu_5aaf9680_56374cuda3std3__45__cpo4cendE,@object
	.size		_ZN39_INTERNAL_c3781608_4_k_cu_5aaf9680_56374cuda3std3__45__cpo4cendE,(_ZN39_INTERNAL_c3781608_4_k_cu_5aaf9680_56374cuda3std6ranges3__45__cpo4swapE - _ZN39_INTERNAL_c3781608_4_k_cu_5aaf9680_56374cuda3std3__45__cpo4cendE)
_ZN39_INTERNAL_c3781608_4_k_cu_5aaf9680_56374cuda3std3__45__cpo4cendE:
	.zero		1
	.type		_ZN39_INTERNAL_c3781608_4_k_cu_5aaf9680_56374cuda3std6ranges3__45__cpo4swapE,@object
	.size		_ZN39_INTERNAL_c3781608_4_k_cu_5aaf9680_56374cuda3std6ranges3__45__cpo4swapE,(.L_7 - _ZN39_INTERNAL_c3781608_4_k_cu_5aaf9680_56374cuda3std6ranges3__45__cpo4swapE)
_ZN39_INTERNAL_c3781608_4_k_cu_5aaf9680_56374cuda3std6ranges3__45__cpo4swapE:
	.zero		1
.L_7:


//--------------------- .nv.constant0._ZN7cutlass13device_kernelINS_4gemm6kernel13GemmUniversalIN4cute5tupleIJiiiiEEENS1_10collective13CollectiveMmaINS1_37MainloopSm90TmaGmmaWarpSpecializedFP8ILi14ENS5_IJNS4_1CILi2EEENSA_ILi1EEESC_EEENS1_35KernelTmaWarpSpecializedCooperativeEEENS5_IJNSA_ILi128EEENSA_ILi384EEENSA_ILi32EEEEEENS_12float_e4m3_tENS5_IJlSC_lEEESK_SL_NS4_8TiledMMAINS4_8MMA_AtomIJNS4_4SM904GMMA31MMA_64x192x32_F32E4M3E4M3_SS_TNILNSP_7ScaleInE1ELSR_1EEEEEENS4_6LayoutISD_NS5_IJSC_NSA_ILi0EEESV_EEEEENS5_IJNS4_10UnderscoreESY_SY_EEEEENS4_13SM90_TMA_LOADENS4_14ComposedLayoutINS4_7SwizzleILi1ELi4ELi3EEENS4_18smem_ptr_flag_bitsILi8EEENSU_INS5_IJNSA_ILi8EEESI_EEENS5_IJSI_SC_EEEEEEEvNS4_8identityENS4_23SM90_TMA_LOAD_MULTICASTES1B_vS1C_EENS_8epilogue10collective6detail29Sm90TmaWarpSpecializedAdapterINS1G_15DefaultEpilogueISK_SL_SL_NS1F_6thread17LinearCombinationISK_Li1EffLNS1K_9ScaleType4KindE0ELNS_15FloatRoundStyleE2ESK_EENS1_15EpilogueDefaultEEEEEvvEEEEvNT_6ParamsE --------------------------
	.section	.nv.constant0._ZN7cutlass13device_kernelINS_4gemm6kernel13GemmUniversalIN4cute5tupleIJiiiiEEENS1_10collective13CollectiveMmaINS1_37MainloopSm90TmaGmmaWarpSpecializedFP8ILi14ENS5_IJNS4_1CILi2EEENSA_ILi1EEESC_EEENS1_35KernelTmaWarpSpecializedCooperativeEEENS5_IJNSA_ILi128EEENSA_ILi384EEENSA_ILi32EEEEEENS_12float_e4m3_tENS5_IJlSC_lEEESK_SL_NS4_8TiledMMAINS4_8MMA_AtomIJNS4_4SM904GMMA31MMA_64x192x32_F32E4M3E4M3_SS_TNILNSP_7ScaleInE1ELSR_1EEEEEENS4_6LayoutISD_NS5_IJSC_NSA_ILi0EEESV_EEEEENS5_IJNS4_10UnderscoreESY_SY_EEEEENS4_13SM90_TMA_LOADENS4_14ComposedLayoutINS4_7SwizzleILi1ELi4ELi3EEENS4_18smem_ptr_flag_bitsILi8EEENSU_INS5_IJNSA_ILi8EEESI_EEENS5_IJSI_SC_EEEEEEEvNS4_8identityENS4_23SM90_TMA_LOAD_MULTICASTES1B_vS1C_EENS_8epilogue10collective6detail29Sm90TmaWarpSpecializedAdapterINS1G_15DefaultEpilogueISK_SL_SL_NS1F_6thread17LinearCombinationISK_Li1EffLNS1K_9ScaleType4KindE0ELNS_15FloatRoundStyleE2ESK_EENS1_15EpilogueDefaultEEEEEvvEEEEvNT_6ParamsE,"a",@progbits
	.sectionflags	@""
	.align	4
.nv.constant0._ZN7cutlass13device_kernelINS_4gemm6kernel13GemmUniversalIN4cute5tupleIJiiiiEEENS1_10collective13CollectiveMmaINS1_37MainloopSm90TmaGmmaWarpSpecializedFP8ILi14ENS5_IJNS4_1CILi2EEENSA_ILi1EEESC_EEENS1_35KernelTmaWarpSpecializedCooperativeEEENS5_IJNSA_ILi128EEENSA_ILi384EEENSA_ILi32EEEEEENS_12float_e4m3_tENS5_IJlSC_lEEESK_SL_NS4_8TiledMMAINS4_8MMA_AtomIJNS4_4SM904GMMA31MMA_64x192x32_F32E4M3E4M3_SS_TNILNSP_7ScaleInE1ELSR_1EEEEEENS4_6LayoutISD_NS5_IJSC_NSA_ILi0EEESV_EEEEENS5_IJNS4_10UnderscoreESY_SY_EEEEENS4_13SM90_TMA_LOADENS4_14ComposedLayoutINS4_7SwizzleILi1ELi4ELi3EEENS4_18smem_ptr_flag_bitsILi8EEENSU_INS5_IJNSA_ILi8EEESI_EEENS5_IJSI_SC_EEEEEEEvNS4_8identityENS4_23SM90_TMA_LOAD_MULTICASTES1B_vS1C_EENS_8epilogue10collective6detail29Sm90TmaWarpSpecializedAdapterINS1G_15DefaultEpilogueISK_SL_SL_NS1F_6thread17LinearCombinationISK_Li1EffLNS1K_9ScaleType4KindE0ELNS_15FloatRoundStyleE2ESK_EENS1_15EpilogueDefaultEEEEEvvEEEEvNT_6ParamsE:
	.zero		1664


//--------------------- SYMBOLS --------------------------

	.type		.nv.reservedSmem.offset0,@object
	.size		.nv.reservedSmem.offset0,0x4
